//
// Generated by NVIDIA NVVM Compiler
//
// Compiler Build ID: CL-36424714
// Cuda compilation tools, release 13.0, V13.0.88
// Based on NVVM 20.0.0
//

.version 9.0
.target sm_100
.address_size 64

	// .globl	_Z5FusedPaS_S_
// _ZZ5FusedPaS_S_E8A_shared has been demoted
// _ZZ5FusedPaS_S_E8B_shared has been demoted
// _ZZ5FusedPaS_S_E8C_shared has been demoted

.visible .entry _Z5FusedPaS_S_(
	.param .u64 .ptr .align 1 _Z5FusedPaS_S__param_0,
	.param .u64 .ptr .align 1 _Z5FusedPaS_S__param_1,
	.param .u64 .ptr .align 1 _Z5FusedPaS_S__param_2
)
.maxntid 64
{
	.reg .pred 	%p<5>;
	.reg .b32 	%r<725>;
	.reg .b64 	%rd<86>;
	// demoted variable
	.shared .align 1 .b8 _ZZ5FusedPaS_S_E8A_shared[2048];
	// demoted variable
	.shared .align 1 .b8 _ZZ5FusedPaS_S_E8B_shared[4096];
	// demoted variable
	.shared .align 4 .b8 _ZZ5FusedPaS_S_E8C_shared[2048];
	ld.param.u64 	%rd15, [_Z5FusedPaS_S__param_0];
	ld.param.u64 	%rd16, [_Z5FusedPaS_S__param_1];
	ld.param.u64 	%rd17, [_Z5FusedPaS_S__param_2];
	mov.u32 	%r44, %ctaid.x;
	mov.u32 	%r1, %nctaid.x;
	mov.u32 	%r45, %ctaid.y;
	mad.lo.s32 	%r2, %r1, %r45, %r44;
	mov.u32 	%r46, %nctaid.y;
	mul.lo.s32 	%r3, %r1, %r46;
	mul.lo.s32 	%r47, %r1, 10;
	add.s32 	%r48, %r47, %r3;
	add.s32 	%r49, %r48, -1;
	div.u32 	%r50, %r49, %r47;
	div.u32 	%r4, %r2, %r47;
	add.s32 	%r51, %r4, 1;
	setp.lt.u32 	%p1, %r51, %r50;
	mov.b32 	%r713, 10;
	@%p1 bra 	$L__BB0_2;
	mul.lo.s32 	%r52, %r1, %r4;
	mad.lo.s32 	%r53, %r52, -10, %r3;
	div.u32 	%r713, %r53, %r1;
$L__BB0_2:
	and.b32  	%r54, %r4, 1;
	setp.eq.b32 	%p2, %r54, 1;
	not.pred 	%p3, %p2;
	@%p3 bra 	$L__BB0_4;
	mul.lo.s32 	%r55, %r1, %r4;
	mad.lo.s32 	%r56, %r55, -10, %r2;
	div.u32 	%r57, %r56, %r713;
	not.b32 	%r58, %r57;
	add.s32 	%r714, %r1, %r58;
	bra.uni 	$L__BB0_5;
$L__BB0_4:
	mul.lo.s32 	%r59, %r1, %r4;
	mad.lo.s32 	%r60, %r59, -10, %r2;
	div.u32 	%r714, %r60, %r713;
$L__BB0_5:
	mul.lo.s32 	%r68, %r1, %r4;
	mad.lo.s32 	%r69, %r68, -10, %r2;
	rem.u32 	%r70, %r69, %r713;
	mad.lo.s32 	%r10, %r4, 10, %r70;
	mov.u32 	%r11, %tid.z;
	shl.b32 	%r71, %r11, 9;
	mov.u32 	%r12, %tid.x;
	shl.b32 	%r72, %r12, 4;
	add.s32 	%r73, %r71, %r72;
	cvt.u64.u32 	%rd24, %r73;
	mov.u32 	%r74, _ZZ5FusedPaS_S_E8A_shared;
	cvt.u64.u32 	%rd25, %r74;
	cvta.shared.u64 	%rd26, %rd25;
	add.s64 	%rd18, %rd26, %rd24;
	// begin inline asm
	{ .reg .u64 addr; cvta.to.shared.u64 addr, %rd18; cvt.u32.u64 %r61, addr; }

	// end inline asm
	mad.lo.s32 	%r75, %r10, 229376, %r73;
	cvt.s64.s32 	%rd27, %r75;
	add.s64 	%rd19, %rd15, %rd27;
	// begin inline asm
	cp.async.cg.shared.global [%r61], [%rd19], 16;
	// end inline asm
	mul.lo.s32 	%r76, %r714, 458752;
	or.b32  	%r77, %r73, %r76;
	mov.u32 	%r78, _ZZ5FusedPaS_S_E8B_shared;
	cvt.u64.u32 	%rd28, %r78;
	cvta.shared.u64 	%rd29, %rd28;
	add.s64 	%rd20, %rd29, %rd24;
	// begin inline asm
	{ .reg .u64 addr; cvta.to.shared.u64 addr, %rd20; cvt.u32.u64 %r63, addr; }

	// end inline asm
	cvt.s64.s32 	%rd30, %r77;
	add.s64 	%rd21, %rd16, %rd30;
	// begin inline asm
	cp.async.cg.shared.global [%r63], [%rd21], 16;
	// end inline asm
	add.s64 	%rd22, %rd20, 1024;
	// begin inline asm
	{ .reg .u64 addr; cvta.to.shared.u64 addr, %rd22; cvt.u32.u64 %r65, addr; }

	// end inline asm
	add.s64 	%rd23, %rd21, 229376;
	// begin inline asm
	cp.async.cg.shared.global [%r65], [%rd23], 16;
	// end inline asm
	// begin inline asm
	cp.async.commit_group;
	// end inline asm
	add.s32 	%r13, %r75, 1024;
	shl.b32 	%r79, %r11, 10;
	or.b32  	%r80, %r79, %r72;
	cvt.u64.u32 	%rd31, %r72;
	add.s64 	%rd4, %rd26, %rd31;
	add.s64 	%rd5, %rd20, 3072;
	cvt.u64.u32 	%rd32, %r80;
	add.s64 	%rd6, %rd29, %rd32;
	add.s64 	%rd7, %rd4, 512;
	add.s64 	%rd8, %rd6, 512;
	add.s64 	%rd9, %rd4, 1024;
	add.s64 	%rd10, %rd6, 2048;
	add.s64 	%rd11, %rd4, 1536;
	add.s64 	%rd12, %rd6, 2560;
	or.b32  	%r81, %r76, %r71;
	add.s32 	%r82, %r81, %r72;
	add.s32 	%r715, %r82, 1024;
	mov.b32 	%r716, 0;
	mov.u32 	%r717, %r716;
	mov.u32 	%r718, %r716;
	mov.u32 	%r719, %r716;
	mov.u32 	%r720, %r716;
	mov.u32 	%r721, %r716;
	mov.u32 	%r722, %r716;
	mov.u32 	%r723, %r716;
	mov.u32 	%r724, %r716;
$L__BB0_6:
	cvt.s64.s32 	%rd63, %r715;
	add.s64 	%rd36, %rd16, %rd63;
	bar.sync 	0;
	add.s64 	%rd53, %rd18, 1024;
	// begin inline asm
	{ .reg .u64 addr; cvta.to.shared.u64 addr, %rd53; cvt.u32.u64 %r83, addr; }

	// end inline asm
	shl.b32 	%r437, %r724, 10;
	add.s32 	%r438, %r13, %r437;
	cvt.s64.s32 	%rd64, %r438;
	add.s64 	%rd34, %rd15, %rd64;
	// begin inline asm
	cp.async.cg.shared.global [%r83], [%rd34], 16;
	// end inline asm
	add.s64 	%rd55, %rd20, 2048;
	// begin inline asm
	{ .reg .u64 addr; cvta.to.shared.u64 addr, %rd55; cvt.u32.u64 %r85, addr; }

	// end inline asm
	// begin inline asm
	cp.async.cg.shared.global [%r85], [%rd36], 16;
	// end inline asm
	// begin inline asm
	{ .reg .u64 addr; cvta.to.shared.u64 addr, %rd5; cvt.u32.u64 %r87, addr; }

	// end inline asm
	add.s64 	%rd38, %rd36, 229376;
	// begin inline asm
	cp.async.cg.shared.global [%r87], [%rd38], 16;
	// end inline asm
	// begin inline asm
	cp.async.commit_group;
	// end inline asm
	// begin inline asm
	cp.async.wait_group 1;
	// end inline asm
	bar.sync 	0;
	// begin inline asm
	{ .reg .u64 addr; cvta.to.shared.u64 addr, %rd4; cvt.u32.u64 %r89, addr; }

	// end inline asm
	// begin inline asm
	ldmatrix.sync.aligned.m8n8.x4.shared.b16{%r90, %r91, %r92, %r93}, [%r89];

	// end inline asm
	// begin inline asm
	{ .reg .u64 addr; cvta.to.shared.u64 addr, %rd6; cvt.u32.u64 %r95, addr; }

	// end inline asm
	// begin inline asm
	ldmatrix.sync.aligned.m8n8.x4.shared.b16{%r96, %r97, %r98, %r99}, [%r95];

	// end inline asm
	// begin inline asm
	mma.sync.aligned.m16n8k32.row.col.s32.s4.s4.s32{%r101, %r102, %r103, %r104}, {%r90, %r91}, {%r96}, {%r723, %r722, %r721, %r720};

	// end inline asm
	// begin inline asm
	mma.sync.aligned.m16n8k32.row.col.s32.s4.s4.s32{%r112, %r113, %r114, %r115}, {%r92, %r93}, {%r98}, {%r101, %r102, %r103, %r104};

	// end inline asm
	// begin inline asm
	mma.sync.aligned.m16n8k32.row.col.s32.s4.s4.s32{%r123, %r124, %r125, %r126}, {%r90, %r91}, {%r96}, {%r719, %r718, %r717, %r716};

	// end inline asm
	// begin inline asm
	mma.sync.aligned.m16n8k32.row.col.s32.s4.s4.s32{%r134, %r135, %r136, %r137}, {%r92, %r93}, {%r98}, {%r123, %r124, %r125, %r126};

	// end inline asm
	// begin inline asm
	{ .reg .u64 addr; cvta.to.shared.u64 addr, %rd7; cvt.u32.u64 %r145, addr; }

	// end inline asm
	// begin inline asm
	ldmatrix.sync.aligned.m8n8.x4.shared.b16{%r146, %r147, %r148, %r149}, [%r145];

	// end inline asm
	// begin inline asm
	{ .reg .u64 addr; cvta.to.shared.u64 addr, %rd8; cvt.u32.u64 %r151, addr; }

	// end inline asm
	// begin inline asm
	ldmatrix.sync.aligned.m8n8.x4.shared.b16{%r152, %r153, %r154, %r155}, [%r151];

	// end inline asm
	// begin inline asm
	mma.sync.aligned.m16n8k32.row.col.s32.s4.s4.s32{%r157, %r158, %r159, %r160}, {%r146, %r147}, {%r152}, {%r112, %r113, %r114, %r115};

	// end inline asm
	// begin inline asm
	mma.sync.aligned.m16n8k32.row.col.s32.s4.s4.s32{%r168, %r169, %r170, %r171}, {%r148, %r149}, {%r154}, {%r157, %r158, %r159, %r160};

	// end inline asm
	// begin inline asm
	mma.sync.aligned.m16n8k32.row.col.s32.s4.s4.s32{%r179, %r180, %r181, %r182}, {%r146, %r147}, {%r152}, {%r134, %r135, %r136, %r137};

	// end inline asm
	// begin inline asm
	mma.sync.aligned.m16n8k32.row.col.s32.s4.s4.s32{%r190, %r191, %r192, %r193}, {%r148, %r149}, {%r154}, {%r179, %r180, %r181, %r182};

	// end inline asm
	bar.sync 	0;
	// begin inline asm
	{ .reg .u64 addr; cvta.to.shared.u64 addr, %rd18; cvt.u32.u64 %r201, addr; }

	// end inline asm
	add.s64 	%rd44, %rd34, 1024;
	// begin inline asm
	cp.async.cg.shared.global [%r201], [%rd44], 16;
	// end inline asm
	// begin inline asm
	{ .reg .u64 addr; cvta.to.shared.u64 addr, %rd20; cvt.u32.u64 %r203, addr; }

	// end inline asm
	add.s64 	%rd46, %rd36, 1024;
	// begin inline asm
	cp.async.cg.shared.global [%r203], [%rd46], 16;
	// end inline asm
	// begin inline asm
	{ .reg .u64 addr; cvta.to.shared.u64 addr, %rd22; cvt.u32.u64 %r205, addr; }

	// end inline asm
	add.s64 	%rd48, %rd36, 230400;
	// begin inline asm
	cp.async.cg.shared.global [%r205], [%rd48], 16;
	// end inline asm
	// begin inline asm
	cp.async.commit_group;
	// end inline asm
	// begin inline asm
	cp.async.wait_group 1;
	// end inline asm
	bar.sync 	0;
	// begin inline asm
	{ .reg .u64 addr; cvta.to.shared.u64 addr, %rd9; cvt.u32.u64 %r207, addr; }

	// end inline asm
	// begin inline asm
	ldmatrix.sync.aligned.m8n8.x4.shared.b16{%r208, %r209, %r210, %r211}, [%r207];

	// end inline asm
	// begin inline asm
	{ .reg .u64 addr; cvta.to.shared.u64 addr, %rd10; cvt.u32.u64 %r213, addr; }

	// end inline asm
	// begin inline asm
	ldmatrix.sync.aligned.m8n8.x4.shared.b16{%r214, %r215, %r216, %r217}, [%r213];

	// end inline asm
	// begin inline asm
	mma.sync.aligned.m16n8k32.row.col.s32.s4.s4.s32{%r219, %r220, %r221, %r222}, {%r208, %r209}, {%r214}, {%r168, %r169, %r170, %r171};

	// end inline asm
	// begin inline asm
	mma.sync.aligned.m16n8k32.row.col.s32.s4.s4.s32{%r230, %r231, %r232, %r233}, {%r210, %r211}, {%r216}, {%r219, %r220, %r221, %r222};

	// end inline asm
	// begin inline asm
	mma.sync.aligned.m16n8k32.row.col.s32.s4.s4.s32{%r241, %r242, %r243, %r244}, {%r208, %r209}, {%r214}, {%r190, %r191, %r192, %r193};

	// end inline asm
	// begin inline asm
	mma.sync.aligned.m16n8k32.row.col.s32.s4.s4.s32{%r252, %r253, %r254, %r255}, {%r210, %r211}, {%r216}, {%r241, %r242, %r243, %r244};

	// end inline asm
	// begin inline asm
	{ .reg .u64 addr; cvta.to.shared.u64 addr, %rd11; cvt.u32.u64 %r263, addr; }

	// end inline asm
	// begin inline asm
	ldmatrix.sync.aligned.m8n8.x4.shared.b16{%r264, %r265, %r266, %r267}, [%r263];

	// end inline asm
	// begin inline asm
	{ .reg .u64 addr; cvta.to.shared.u64 addr, %rd12; cvt.u32.u64 %r269, addr; }

	// end inline asm
	// begin inline asm
	ldmatrix.sync.aligned.m8n8.x4.shared.b16{%r270, %r271, %r272, %r273}, [%r269];

	// end inline asm
	// begin inline asm
	mma.sync.aligned.m16n8k32.row.col.s32.s4.s4.s32{%r275, %r276, %r277, %r278}, {%r264, %r265}, {%r270}, {%r230, %r231, %r232, %r233};

	// end inline asm
	// begin inline asm
	mma.sync.aligned.m16n8k32.row.col.s32.s4.s4.s32{%r286, %r287, %r288, %r289}, {%r266, %r267}, {%r272}, {%r275, %r276, %r277, %r278};

	// end inline asm
	// begin inline asm
	mma.sync.aligned.m16n8k32.row.col.s32.s4.s4.s32{%r297, %r298, %r299, %r300}, {%r264, %r265}, {%r270}, {%r252, %r253, %r254, %r255};

	// end inline asm
	// begin inline asm
	mma.sync.aligned.m16n8k32.row.col.s32.s4.s4.s32{%r308, %r309, %r310, %r311}, {%r266, %r267}, {%r272}, {%r297, %r298, %r299, %r300};

	// end inline asm
	bar.sync 	0;
	// begin inline asm
	{ .reg .u64 addr; cvta.to.shared.u64 addr, %rd53; cvt.u32.u64 %r319, addr; }

	// end inline asm
	add.s64 	%rd54, %rd34, 2048;
	// begin inline asm
	cp.async.cg.shared.global [%r319], [%rd54], 16;
	// end inline asm
	// begin inline asm
	{ .reg .u64 addr; cvta.to.shared.u64 addr, %rd55; cvt.u32.u64 %r321, addr; }

	// end inline asm
	add.s64 	%rd56, %rd36, 2048;
	// begin inline asm
	cp.async.cg.shared.global [%r321], [%rd56], 16;
	// end inline asm
	// begin inline asm
	{ .reg .u64 addr; cvta.to.shared.u64 addr, %rd5; cvt.u32.u64 %r323, addr; }

	// end inline asm
	add.s64 	%rd58, %rd36, 231424;
	// begin inline asm
	cp.async.cg.shared.global [%r323], [%rd58], 16;
	// end inline asm
	// begin inline asm
	cp.async.commit_group;
	// end inline asm
	// begin inline asm
	cp.async.wait_group 1;
	// end inline asm
	bar.sync 	0;
	// begin inline asm
	{ .reg .u64 addr; cvta.to.shared.u64 addr, %rd4; cvt.u32.u64 %r325, addr; }

	// end inline asm
	// begin inline asm
	ldmatrix.sync.aligned.m8n8.x4.shared.b16{%r326, %r327, %r328, %r329}, [%r325];

	// end inline asm
	// begin inline asm
	{ .reg .u64 addr; cvta.to.shared.u64 addr, %rd6; cvt.u32.u64 %r331, addr; }

	// end inline asm
	// begin inline asm
	ldmatrix.sync.aligned.m8n8.x4.shared.b16{%r332, %r333, %r334, %r335}, [%r331];

	// end inline asm
	// begin inline asm
	mma.sync.aligned.m16n8k32.row.col.s32.s4.s4.s32{%r337, %r338, %r339, %r340}, {%r326, %r327}, {%r332}, {%r286, %r287, %r288, %r289};

	// end inline asm
	// begin inline asm
	mma.sync.aligned.m16n8k32.row.col.s32.s4.s4.s32{%r348, %r349, %r350, %r351}, {%r328, %r329}, {%r334}, {%r337, %r338, %r339, %r340};

	// end inline asm
	// begin inline asm
	mma.sync.aligned.m16n8k32.row.col.s32.s4.s4.s32{%r359, %r360, %r361, %r362}, {%r326, %r327}, {%r332}, {%r308, %r309, %r310, %r311};

	// end inline asm
	// begin inline asm
	mma.sync.aligned.m16n8k32.row.col.s32.s4.s4.s32{%r370, %r371, %r372, %r373}, {%r328, %r329}, {%r334}, {%r359, %r360, %r361, %r362};

	// end inline asm
	// begin inline asm
	{ .reg .u64 addr; cvta.to.shared.u64 addr, %rd7; cvt.u32.u64 %r381, addr; }

	// end inline asm
	// begin inline asm
	ldmatrix.sync.aligned.m8n8.x4.shared.b16{%r382, %r383, %r384, %r385}, [%r381];

	// end inline asm
	// begin inline asm
	{ .reg .u64 addr; cvta.to.shared.u64 addr, %rd8; cvt.u32.u64 %r387, addr; }

	// end inline asm
	// begin inline asm
	ldmatrix.sync.aligned.m8n8.x4.shared.b16{%r388, %r389, %r390, %r391}, [%r387];

	// end inline asm
	// begin inline asm
	mma.sync.aligned.m16n8k32.row.col.s32.s4.s4.s32{%r393, %r394, %r395, %r396}, {%r382, %r383}, {%r388}, {%r348, %r349, %r350, %r351};

	// end inline asm
	// begin inline asm
	mma.sync.aligned.m16n8k32.row.col.s32.s4.s4.s32{%r404, %r405, %r406, %r407}, {%r384, %r385}, {%r390}, {%r393, %r394, %r395, %r396};

	// end inline asm
	// begin inline asm
	mma.sync.aligned.m16n8k32.row.col.s32.s4.s4.s32{%r415, %r416, %r417, %r418}, {%r382, %r383}, {%r388}, {%r370, %r371, %r372, %r373};

	// end inline asm
	// begin inline asm
	mma.sync.aligned.m16n8k32.row.col.s32.s4.s4.s32{%r426, %r427, %r428, %r429}, {%r384, %r385}, {%r390}, {%r415, %r416, %r417, %r418};

	// end inline asm
	setp.eq.s32 	%p4, %r724, 220;
	@%p4 bra 	$L__BB0_8;
	bar.sync 	0;
	// begin inline asm
	{ .reg .u64 addr; cvta.to.shared.u64 addr, %rd18; cvt.u32.u64 %r439, addr; }

	// end inline asm
	add.s64 	%rd66, %rd34, 3072;
	// begin inline asm
	cp.async.cg.shared.global [%r439], [%rd66], 16;
	// end inline asm
	// begin inline asm
	{ .reg .u64 addr; cvta.to.shared.u64 addr, %rd20; cvt.u32.u64 %r441, addr; }

	// end inline asm
	add.s64 	%rd68, %rd36, 3072;
	// begin inline asm
	cp.async.cg.shared.global [%r441], [%rd68], 16;
	// end inline asm
	// begin inline asm
	{ .reg .u64 addr; cvta.to.shared.u64 addr, %rd22; cvt.u32.u64 %r443, addr; }

	// end inline asm
	add.s64 	%rd70, %rd36, 232448;
	// begin inline asm
	cp.async.cg.shared.global [%r443], [%rd70], 16;
	// end inline asm
	// begin inline asm
	cp.async.commit_group;
	// end inline asm
	// begin inline asm
	cp.async.wait_group 1;
	// end inline asm
	bar.sync 	0;
	// begin inline asm
	{ .reg .u64 addr; cvta.to.shared.u64 addr, %rd9; cvt.u32.u64 %r445, addr; }

	// end inline asm
	// begin inline asm
	ldmatrix.sync.aligned.m8n8.x4.shared.b16{%r446, %r447, %r448, %r449}, [%r445];

	// end inline asm
	// begin inline asm
	{ .reg .u64 addr; cvta.to.shared.u64 addr, %rd10; cvt.u32.u64 %r451, addr; }

	// end inline asm
	// begin inline asm
	ldmatrix.sync.aligned.m8n8.x4.shared.b16{%r452, %r453, %r454, %r455}, [%r451];

	// end inline asm
	// begin inline asm
	mma.sync.aligned.m16n8k32.row.col.s32.s4.s4.s32{%r457, %r458, %r459, %r460}, {%r446, %r447}, {%r452}, {%r404, %r405, %r406, %r407};

	// end inline asm
	// begin inline asm
	mma.sync.aligned.m16n8k32.row.col.s32.s4.s4.s32{%r468, %r469, %r470, %r471}, {%r448, %r449}, {%r454}, {%r457, %r458, %r459, %r460};

	// end inline asm
	// begin inline asm
	mma.sync.aligned.m16n8k32.row.col.s32.s4.s4.s32{%r479, %r480, %r481, %r482}, {%r446, %r447}, {%r452}, {%r426, %r427, %r428, %r429};

	// end inline asm
	// begin inline asm
	mma.sync.aligned.m16n8k32.row.col.s32.s4.s4.s32{%r490, %r491, %r492, %r493}, {%r448, %r449}, {%r454}, {%r479, %r480, %r481, %r482};

	// end inline asm
	// begin inline asm
	{ .reg .u64 addr; cvta.to.shared.u64 addr, %rd11; cvt.u32.u64 %r501, addr; }

	// end inline asm
	// begin inline asm
	ldmatrix.sync.aligned.m8n8.x4.shared.b16{%r502, %r503, %r504, %r505}, [%r501];

	// end inline asm
	// begin inline asm
	{ .reg .u64 addr; cvta.to.shared.u64 addr, %rd12; cvt.u32.u64 %r507, addr; }

	// end inline asm
	// begin inline asm
	ldmatrix.sync.aligned.m8n8.x4.shared.b16{%r508, %r509, %r510, %r511}, [%r507];

	// end inline asm
	// begin inline asm
	mma.sync.aligned.m16n8k32.row.col.s32.s4.s4.s32{%r513, %r514, %r515, %r516}, {%r502, %r503}, {%r508}, {%r468, %r469, %r470, %r471};

	// end inline asm
	// begin inline asm
	mma.sync.aligned.m16n8k32.row.col.s32.s4.s4.s32{%r723, %r722, %r721, %r720}, {%r504, %r505}, {%r510}, {%r513, %r514, %r515, %r516};

	// end inline asm
	// begin inline asm
	mma.sync.aligned.m16n8k32.row.col.s32.s4.s4.s32{%r535, %r536, %r537, %r538}, {%r502, %r503}, {%r508}, {%r490, %r491, %r492, %r493};

	// end inline asm
	// begin inline asm
	mma.sync.aligned.m16n8k32.row.col.s32.s4.s4.s32{%r719, %r718, %r717, %r716}, {%r504, %r505}, {%r510}, {%r535, %r536, %r537, %r538};

	// end inline asm
	add.s32 	%r724, %r724, 4;
	add.s32 	%r715, %r715, 4096;
	bra.uni 	$L__BB0_6;
$L__BB0_8:
	// begin inline asm
	cp.async.wait_group 0;
	// end inline asm
	bar.sync 	0;
	// begin inline asm
	{ .reg .u64 addr; cvta.to.shared.u64 addr, %rd9; cvt.u32.u64 %r557, addr; }

	// end inline asm
	// begin inline asm
	ldmatrix.sync.aligned.m8n8.x4.shared.b16{%r558, %r559, %r560, %r561}, [%r557];

	// end inline asm
	// begin inline asm
	{ .reg .u64 addr; cvta.to.shared.u64 addr, %rd10; cvt.u32.u64 %r563, addr; }

	// end inline asm
	// begin inline asm
	ldmatrix.sync.aligned.m8n8.x4.shared.b16{%r564, %r565, %r566, %r567}, [%r563];

	// end inline asm
	// begin inline asm
	mma.sync.aligned.m16n8k32.row.col.s32.s4.s4.s32{%r569, %r570, %r571, %r572}, {%r558, %r559}, {%r564}, {%r404, %r405, %r406, %r407};

	// end inline asm
	// begin inline asm
	mma.sync.aligned.m16n8k32.row.col.s32.s4.s4.s32{%r580, %r581, %r582, %r583}, {%r560, %r561}, {%r566}, {%r569, %r570, %r571, %r572};

	// end inline asm
	// begin inline asm
	mma.sync.aligned.m16n8k32.row.col.s32.s4.s4.s32{%r591, %r592, %r593, %r594}, {%r558, %r559}, {%r564}, {%r426, %r427, %r428, %r429};

	// end inline asm
	// begin inline asm
	mma.sync.aligned.m16n8k32.row.col.s32.s4.s4.s32{%r602, %r603, %r604, %r605}, {%r560, %r561}, {%r566}, {%r591, %r592, %r593, %r594};

	// end inline asm
	// begin inline asm
	{ .reg .u64 addr; cvta.to.shared.u64 addr, %rd11; cvt.u32.u64 %r613, addr; }

	// end inline asm
	// begin inline asm
	ldmatrix.sync.aligned.m8n8.x4.shared.b16{%r614, %r615, %r616, %r617}, [%r613];

	// end inline asm
	// begin inline asm
	{ .reg .u64 addr; cvta.to.shared.u64 addr, %rd12; cvt.u32.u64 %r619, addr; }

	// end inline asm
	// begin inline asm
	ldmatrix.sync.aligned.m8n8.x4.shared.b16{%r620, %r621, %r622, %r623}, [%r619];

	// end inline asm
	// begin inline asm
	mma.sync.aligned.m16n8k32.row.col.s32.s4.s4.s32{%r625, %r626, %r627, %r628}, {%r614, %r615}, {%r620}, {%r580, %r581, %r582, %r583};

	// end inline asm
	// begin inline asm
	mma.sync.aligned.m16n8k32.row.col.s32.s4.s4.s32{%r636, %r637, %r638, %r639}, {%r616, %r617}, {%r622}, {%r625, %r626, %r627, %r628};

	// end inline asm
	// begin inline asm
	mma.sync.aligned.m16n8k32.row.col.s32.s4.s4.s32{%r647, %r648, %r649, %r650}, {%r614, %r615}, {%r620}, {%r602, %r603, %r604, %r605};

	// end inline asm
	// begin inline asm
	mma.sync.aligned.m16n8k32.row.col.s32.s4.s4.s32{%r658, %r659, %r660, %r661}, {%r616, %r617}, {%r622}, {%r647, %r648, %r649, %r650};

	// end inline asm
	shl.b32 	%r669, %r12, 2;
	and.b32  	%r670, %r669, 240;
	shl.b32 	%r671, %r11, 8;
	shl.b32 	%r672, %r12, 1;
	and.b32  	%r673, %r672, 6;
	or.b32  	%r674, %r670, %r673;
	or.b32  	%r675, %r671, %r674;
	shl.b32 	%r676, %r675, 2;
	mov.u32 	%r677, _ZZ5FusedPaS_S_E8C_shared;
	add.s32 	%r678, %r677, %r676;
	st.shared.u32 	[%r678], %r636;
	st.shared.u32 	[%r678+4], %r637;
	st.shared.u32 	[%r678+512], %r638;
	st.shared.u32 	[%r678+516], %r639;
	st.shared.u32 	[%r678+32], %r658;
	st.shared.u32 	[%r678+36], %r659;
	st.shared.u32 	[%r678+544], %r660;
	st.shared.u32 	[%r678+548], %r661;
	cvta.to.global.u64 	%rd79, %rd17;
	bar.sync 	0;
	shl.b32 	%r679, %r12, 3;
	add.s32 	%r680, %r671, %r679;
	shl.b32 	%r681, %r680, 2;
	add.s32 	%r682, %r677, %r681;
	ld.shared.v2.u64 	{%rd80, %rd81}, [%r682];
	mov.b64 	{%r683, %r684}, %rd81;
	mov.b64 	{%r685, %r686}, %rd80;
	ld.shared.v2.u64 	{%rd82, %rd83}, [%r682+16];
	mov.b64 	{%r687, %r688}, %rd83;
	mov.b64 	{%r689, %r690}, %rd82;
	and.b32  	%r691, %r685, 255;
	shl.b32 	%r692, %r686, 8;
	and.b32  	%r693, %r692, 65280;
	shl.b32 	%r694, %r683, 16;
	and.b32  	%r695, %r694, 16711680;
	shl.b32 	%r696, %r684, 24;
	or.b32  	%r697, %r693, %r691;
	or.b32  	%r698, %r697, %r696;
	or.b32  	%r699, %r698, %r695;
	and.b32  	%r700, %r689, 255;
	shl.b32 	%r701, %r690, 8;
	and.b32  	%r702, %r701, 65280;
	shl.b32 	%r703, %r687, 16;
	and.b32  	%r704, %r703, 16711680;
	shl.b32 	%r705, %r688, 24;
	or.b32  	%r706, %r702, %r700;
	or.b32  	%r707, %r706, %r705;
	or.b32  	%r708, %r707, %r704;
	shl.b32 	%r709, %r10, 17;
	shl.b32 	%r710, %r714, 9;
	add.s32 	%r711, %r680, %r710;
	add.s32 	%r712, %r711, %r709;
	cvt.s64.s32 	%rd84, %r712;
	add.s64 	%rd85, %rd79, %rd84;
	st.global.v2.u32 	[%rd85], {%r699, %r708};
	ret;

}


// ===== COMPILED SASS (sm_100) =====

	.target	sm_100

	.elftype	@"ET_EXEC"


//--------------------- .note.nv.tkinfo           --------------------------
	.section	.note.nv.tkinfo,"",@"SHT_NOTE"
	.sectionflags	@"SHF_NOTE_NV_TKINFO"
	.tkinfo
        /*0018*/ 	.word	0x00000002
        /*0030*/ 	.string	""
        /*0030*/ 	.string	"ptxas"
        /*0030*/ 	.string	"Cuda compilation tools, release 13.0, V13.0.88"
        /*0030*/ 	.string	"Build cuda_13.0.r13.0/compiler.36424714_0"
        /*0030*/ 	.string	"-arch sm_100 -m 64 "



//--------------------- .note.nv.cuinfo           --------------------------
	.section	.note.nv.cuinfo,"",@"SHT_NOTE"
	.sectionflags	@"SHF_NOTE_NV_CUINFO"
        /*0018*/ 	.short	0x0002
        /*001a*/ 	.short	0x0064
        /*001c*/ 	.short	0x0082
	.zero		2


//--------------------- .nv.info                  --------------------------
	.section	.nv.info,"",@"SHT_CUDA_INFO"
	.align	4


	//----- nvinfo : EIATTR_REGCOUNT
	.align		4
        /*0000*/ 	.byte	0x04, 0x2f
        /*0002*/ 	.short	(.L_1 - .L_0)
	.align		4
.L_0:
        /*0004*/ 	.word	index@(_Z5FusedPaS_S_)
        /*0008*/ 	.word	0x0000004c


	//----- nvinfo : EIATTR_FRAME_SIZE
	.align		4
.L_1:
        /*000c*/ 	.byte	0x04, 0x11
        /*000e*/ 	.short	(.L_3 - .L_2)
	.align		4
.L_2:
        /*0010*/ 	.word	index@($__internal_0_$__cuda_sm_9x_mma_sub_byte_internal_m16n8k32_s4_s4)
        /*0014*/ 	.word	0x00000000


	//----- nvinfo : EIATTR_FRAME_SIZE
	.align		4
.L_3:
        /*0018*/ 	.byte	0x04, 0x11
        /*001a*/ 	.short	(.L_5 - .L_4)
	.align		4
.L_4:
        /*001c*/ 	.word	index@(_Z5FusedPaS_S_)
        /*0020*/ 	.word	0x00000000


	//----- nvinfo : EIATTR_MIN_STACK_SIZE
	.align		4
.L_5:
        /*0024*/ 	.byte	0x04, 0x12
        /*0026*/ 	.short	(.L_7 - .L_6)
	.align		4
.L_6:
        /*0028*/ 	.word	index@(_Z5FusedPaS_S_)
        /*002c*/ 	.word	0x00000000
.L_7:


//--------------------- .nv.compat                --------------------------
	.section	.nv.compat,"",@"SHT_CUDA_COMPAT_INFO"
	.align	4
        /*0000*/ 	.byte	0x02, 0x09, 0x00, 0x00, 0x02, 0x02, 0x01, 0x00, 0x02, 0x05, 0x05, 0x00, 0x03, 0x07, 0x01, 0x01
        /*0010*/ 	.byte	0x02, 0x03, 0x00, 0x00, 0x02, 0x06, 0x01, 0x00, 0x04, 0x0b, 0x08, 0x00, 0x01, 0x00, 0x00, 0x00
        /*0020*/ 	.byte	0x00, 0x00, 0x00, 0x00


//--------------------- .nv.info._Z5FusedPaS_S_   --------------------------
	.section	.nv.info._Z5FusedPaS_S_,"",@"SHT_CUDA_INFO"
	.sectionflags	@""
	.align	4


	//----- nvinfo : EIATTR_CUDA_API_VERSION
	.align		4
        /*0000*/ 	.byte	0x04, 0x37
        /*0002*/ 	.short	(.L_9 - .L_8)
.L_8:
        /*0004*/ 	.word	0x00000082


	//----- nvinfo : EIATTR_KPARAM_INFO
	.align		4
.L_9:
        /*0008*/ 	.byte	0x04, 0x17
        /*000a*/ 	.short	(.L_11 - .L_10)
.L_10:
        /*000c*/ 	.word	0x00000000
        /*0010*/ 	.short	0x0002
        /*0012*/ 	.short	0x0010
        /*0014*/ 	.byte	0x00, 0xf5, 0x21, 0x00


	//----- nvinfo : EIATTR_KPARAM_INFO
	.align		4
.L_11:
        /*0018*/ 	.byte	0x04, 0x17
        /*001a*/ 	.short	(.L_13 - .L_12)
.L_12:
        /*001c*/ 	.word	0x00000000
        /*0020*/ 	.short	0x0001
        /*0022*/ 	.short	0x0008
        /*0024*/ 	.byte	0x00, 0xf5, 0x21, 0x00


	//----- nvinfo : EIATTR_KPARAM_INFO
	.align		4
.L_13:
        /*0028*/ 	.byte	0x04, 0x17
        /*002a*/ 	.short	(.L_15 - .L_14)
.L_14:
        /*002c*/ 	.word	0x00000000
        /*0030*/ 	.short	0x0000
        /*0032*/ 	.short	0x0000
        /*0034*/ 	.byte	0x00, 0xf5, 0x21, 0x00


	//----- nvinfo : EIATTR_SPARSE_MMA_MASK
	.align		4
.L_15:
        /*0038*/ 	.byte	0x03, 0x50
        /*003a*/ 	.short	0x0000


	//----- nvinfo : EIATTR_MAXREG_COUNT
	.align		4
        /*003c*/ 	.byte	0x03, 0x1b
        /*003e*/ 	.short	0x00ff


	//----- nvinfo : EIATTR_NUM_BARRIERS
	.align		4
        /*0040*/ 	.byte	0x02, 0x4c
        /*0042*/ 	.byte	0x01
	.zero		1


	//----- nvinfo : EIATTR_MERCURY_ISA_VERSION
	.align		4
        /*0044*/ 	.byte	0x03, 0x5f
        /*0046*/ 	.short	0x0101


	//----- nvinfo : EIATTR_VRC_CTA_INIT_COUNT
	.align		4
        /*0048*/ 	.byte	0x02, 0x4a
	.zero		1
	.zero		1


	//----- nvinfo : EIATTR_EXIT_INSTR_OFFSETS
	.align		4
        /*004c*/ 	.byte	0x04, 0x1c
        /*004e*/ 	.short	(.L_17 - .L_16)


	//   ....[0]....
.L_16:
        /*0050*/ 	.word	0x000031b0


	//----- nvinfo : EIATTR_MAX_THREADS
	.align		4
.L_17:
        /*0054*/ 	.byte	0x04, 0x05
        /*0056*/ 	.short	(.L_19 - .L_18)
.L_18:
        /*0058*/ 	.word	0x00000040
        /*005c*/ 	.word	0x00000001
        /*0060*/ 	.word	0x00000001


	//----- nvinfo : EIATTR_CRS_STACK_SIZE
	.align		4
.L_19:
        /*0064*/ 	.byte	0x04, 0x1e
        /*0066*/ 	.short	(.L_21 - .L_20)
.L_20:
        /*0068*/ 	.word	0x00000000


	//----- nvinfo : EIATTR_CBANK_PARAM_SIZE
	.align		4
.L_21:
        /*006c*/ 	.byte	0x03, 0x19
        /*006e*/ 	.short	0x0018


	//----- nvinfo : EIATTR_PARAM_CBANK
	.align		4
        /*0070*/ 	.byte	0x04, 0x0a
        /*0072*/ 	.short	(.L_23 - .L_22)
	.align		4
.L_22:
        /*0074*/ 	.word	index@(.nv.constant0._Z5FusedPaS_S_)
        /*0078*/ 	.short	0x0380
        /*007a*/ 	.short	0x0018


	//----- nvinfo : EIATTR_SW_WAR
	.align		4
.L_23:
        /*007c*/ 	.byte	0x04, 0x36
        /*007e*/ 	.short	(.L_25 - .L_24)
.L_24:
        /*0080*/ 	.word	0x00000008
.L_25:


//--------------------- .nv.callgraph             --------------------------
	.section	.nv.callgraph,"",@"SHT_CUDA_CALLGRAPH"
	.align	4
	.sectionentsize	8
	.align		4
        /*0000*/ 	.word	0x00000000
	.align		4
        /*0004*/ 	.word	0xffffffff
	.align		4
        /*0008*/ 	.word	0x00000000
	.align		4
        /*000c*/ 	.word	0xfffffffe
	.align		4
        /*0010*/ 	.word	0x00000000
	.align		4
        /*0014*/ 	.word	0xfffffffd
	.align		4
        /*0018*/ 	.word	0x00000000
	.align		4
        /*001c*/ 	.word	0xfffffffc


//--------------------- .text._Z5FusedPaS_S_      --------------------------
	.section	.text._Z5FusedPaS_S_,"ax",@progbits
	.align	128
        .global         _Z5FusedPaS_S_
        .type           _Z5FusedPaS_S_,@function
        .size           _Z5FusedPaS_S_,(.L_x_6 - _Z5FusedPaS_S_)
        .other          _Z5FusedPaS_S_,@"STO_CUDA_ENTRY STV_DEFAULT"
_Z5FusedPaS_S_:
.text._Z5FusedPaS_S_:
[----:B------:R-:W-:Y:S08]  /*0000*/  LDC R1, c[0x0][0x37c] ;  /* 0x0000df00ff017b82 */ /* 0x000ff00000000800 */
[----:B------:R-:W1:Y:S01]  /*0010*/  LDC R11, c[0x0][0x370] ;  /* 0x0000dc00ff0b7b82 */ /* 0x000e620000000800 */
[----:B------:R-:W2:Y:S01]  /*0020*/  S2R R4, SR_CTAID.Y ;  /* 0x0000000000047919 */ /* 0x000ea20000002600 */
[----:B------:R-:W-:Y:S01]  /*0030*/  IMAD.MOV.U32 R2, RZ, RZ, RZ ;  /* 0x000000ffff027224 */ /* 0x000fe200078e00ff */
[----:B------:R-:W3:Y:S01]  /*0040*/  LDCU.64 UR10, c[0x0][0x358] ;  /* 0x00006b00ff0a77ac */ /* 0x000ee20008000a00 */
[----:B------:R-:W-:-:S04]  /*0050*/  IMAD.MOV.U32 R8, RZ, RZ, 0xa ;  /* 0x0000000aff087424 */ /* 0x000fc800078e00ff */
[----:B------:R-:W2:Y:S08]  /*0060*/  S2UR UR4, SR_CTAID.X ;  /* 0x00000000000479c3 */ /* 0x000eb00000002500 */
[----:B------:R-:W4:Y:S01]  /*0070*/  LDC R13, c[0x0][0x374] ;  /* 0x0000dd00ff0d7b82 */ /* 0x000f220000000800 */
[----:B-1----:R-:W-:-:S04]  /*0080*/  IMAD R5, R11, 0xa, RZ ;  /* 0x0000000a0b057824 */ /* 0x002fc800078e02ff */
[----:B------:R-:W1:Y:S01]  /*0090*/  I2F.U32.RP R0, R5 ;  /* 0x0000000500007306 */ /* 0x000e620000209000 */
[----:B------:R-:W-:-:S07]  /*00a0*/  IMAD.MOV R7, RZ, RZ, -R5 ;  /* 0x000000ffff077224 */ /* 0x000fce00078e0a05 */
[----:B-1----:R-:W1:Y:S02]  /*00b0*/  MUFU.RCP R0, R0 ;  /* 0x0000000000007308 */ /* 0x002e640000001000 */
[----:B-1----:R-:W-:Y:S02]  /*00c0*/  VIADD R3, R0, 0xffffffe ;  /* 0x0ffffffe00037836 */ /* 0x002fe40000000000 */
[----:B--2---:R-:W-:-:S04]  /*00d0*/  IMAD R0, R11, R4, UR4 ;  /* 0x000000040b007e24 */ /* 0x004fc8000f8e0204 */
[----:B------:R-:W1:Y:S02]  /*00e0*/  F2I.FTZ.U32.TRUNC.NTZ R3, R3 ;  /* 0x0000000300037305 */ /* 0x000e64000021f000 */
[----:B-1----:R-:W-:-:S04]  /*00f0*/  IMAD R7, R7, R3, RZ ;  /* 0x0000000307077224 */ /* 0x002fc800078e02ff */
[----:B------:R-:W-:Y:S01]  /*0100*/  IMAD.HI.U32 R7, R3, R7, R2 ;  /* 0x0000000703077227 */ /* 0x000fe200078e0002 */
[----:B----4-:R-:W-:-:S05]  /*0110*/  IADD3 R2, PT, PT, R13, 0xa, RZ ;  /* 0x0000000a0d027810 */ /* 0x010fca0007ffe0ff */
[----:B------:R-:W-:-:S04]  /*0120*/  IMAD.HI.U32 R9, R7, R0, RZ ;  /* 0x0000000007097227 */ /* 0x000fc800078e00ff */
[----:B------:R-:W-:Y:S02]  /*0130*/  IMAD R2, R11, R2, -0x1 ;  /* 0xffffffff0b027424 */ /* 0x000fe400078e0202 */
[----:B------:R-:W-:Y:S02]  /*0140*/  IMAD.MOV R4, RZ, RZ, -R9 ;  /* 0x000000ffff047224 */ /* 0x000fe400078e0a09 */
[----:B------:R-:W-:-:S04]  /*0150*/  IMAD.HI.U32 R7, R7, R2, RZ ;  /* 0x0000000207077227 */ /* 0x000fc800078e00ff */
[----:B------:R-:W-:Y:S02]  /*0160*/  IMAD R4, R5, R4, R0 ;  /* 0x0000000405047224 */ /* 0x000fe400078e0200 */
[----:B------:R-:W-:-:S03]  /*0170*/  IMAD.MOV R3, RZ, RZ, -R7 ;  /* 0x000000ffff037224 */ /* 0x000fc600078e0a07 */
[----:B------:R-:W-:Y:S01]  /*0180*/  ISETP.GE.U32.AND P2, PT, R4, R5, PT ;  /* 0x000000050400720c */ /* 0x000fe20003f46070 */
[----:B------:R-:W-:-:S05]  /*0190*/  IMAD R2, R5, R3, R2 ;  /* 0x0000000305027224 */ /* 0x000fca00078e0202 */
[----:B------:R-:W-:-:S07]  /*01a0*/  ISETP.GE.U32.AND P0, PT, R2, R5, PT ;  /* 0x000000050200720c */ /* 0x000fce0003f06070 */
[----:B------:R-:W-:Y:S02]  /*01b0*/  @P2 IMAD.IADD R4, R4, 0x1, -R5 ;  /* 0x0000000104042824 */ /* 0x000fe400078e0a05 */
[----:B------:R-:W-:Y:S01]  /*01c0*/  @P2 VIADD R9, R9, 0x1 ;  /* 0x0000000109092836 */ /* 0x000fe20000000000 */
[----:B------:R-:W-:Y:S02]  /*01d0*/  ISETP.NE.U32.AND P2, PT, R5, RZ, PT ;  /* 0x000000ff0500720c */ /* 0x000fe40003f45070 */
[----:B------:R-:W-:Y:S01]  /*01e0*/  ISETP.GE.U32.AND P3, PT, R4, R5, PT ;  /* 0x000000050400720c */ /* 0x000fe20003f66070 */
[----:B------:R-:W-:Y:S01]  /*01f0*/  @P0 VIADD R7, R7, 0x1 ;  /* 0x0000000107070836 */ /* 0x000fe20000000000 */
[----:B------:R-:W-:-:S04]  /*0200*/  @P0 IADD3 R2, PT, PT, -R5, R2, RZ ;  /* 0x0000000205020210 */ /* 0x000fc80007ffe1ff */
[-C--:B------:R-:W-:Y:S02]  /*0210*/  ISETP.GE.U32.AND P1, PT, R2, R5.reuse, PT ;  /* 0x000000050200720c */ /* 0x080fe40003f26070 */
[----:B------:R-:W-:-:S05]  /*0220*/  LOP3.LUT R2, RZ, R5, RZ, 0x33, !PT ;  /* 0x00000005ff027212 */ /* 0x000fca00078e33ff */
[----:B------:R-:W-:-:S05]  /*0230*/  @P3 VIADD R9, R9, 0x1 ;  /* 0x0000000109093836 */ /* 0x000fca0000000000 */
[----:B------:R-:W-:Y:S02]  /*0240*/  SEL R4, R2, R9, !P2 ;  /* 0x0000000902047207 */ /* 0x000fe40005000000 */
[----:B------:R-:W-:Y:S02]  /*0250*/  @P1 IADD3 R7, PT, PT, R7, 0x1, RZ ;  /* 0x0000000107071810 */ /* 0x000fe40007ffe0ff */
[C---:B------:R-:W-:Y:S01]  /*0260*/  LOP3.LUT R5, R4.reuse, 0x1, RZ, 0xc0, !PT ;  /* 0x0000000104057812 */ /* 0x040fe200078ec0ff */
[----:B------:R-:W-:Y:S01]  /*0270*/  VIADD R3, R4, 0x1 ;  /* 0x0000000104037836 */ /* 0x000fe20000000000 */
[----:B------:R-:W-:Y:S02]  /*0280*/  SEL R2, R2, R7, !P2 ;  /* 0x0000000702027207 */ /* 0x000fe40005000000 */
[----:B------:R-:W-:Y:S02]  /*0290*/  ISETP.NE.U32.AND P3, PT, R5, 0x1, PT ;  /* 0x000000010500780c */ /* 0x000fe40003f65070 */
[----:B------:R-:W-:-:S13]  /*02a0*/  ISETP.GE.U32.AND P0, PT, R3, R2, PT ;  /* 0x000000020300720c */ /* 0x000fda0003f06070 */
[----:B---3--:R-:W-:Y:S05]  /*02b0*/  @!P0 BRA `(.L_x_0) ;  /* 0x0000000000508947 */ /* 0x008fea0003800000 */
[----:B------:R-:W1:Y:S01]  /*02c0*/  I2F.U32.RP R5, R11 ;  /* 0x0000000b00057306 */ /* 0x000e620000209000 */
[----:B------:R-:W-:Y:S01]  /*02d0*/  IMAD R6, R4, -0xa, R13 ;  /* 0xfffffff604067824 */ /* 0x000fe200078e020d */
[----:B------:R-:W-:-:S06]  /*02e0*/  ISETP.NE.U32.AND P2, PT, R11, RZ, PT ;  /* 0x000000ff0b00720c */ /* 0x000fcc0003f45070 */
[----:B-1----:R-:W1:Y:S02]  /*02f0*/  MUFU.RCP R5, R5 ;  /* 0x0000000500057308 */ /* 0x002e640000001000 */
[----:B-1----:R-:W-:-:S06]  /*0300*/  VIADD R3, R5, 0xffffffe ;  /* 0x0ffffffe05037836 */ /* 0x002fcc0000000000 */
[----:B------:R-:W1:Y:S02]  /*0310*/  F2I.FTZ.U32.TRUNC.NTZ R3, R3 ;  /* 0x0000000300037305 */ /* 0x000e64000021f000 */
[----:B-1----:R-:W-:-:S05]  /*0320*/  IADD3 R2, PT, PT, RZ, -R3, RZ ;  /* 0x80000003ff027210 */ /* 0x002fca0007ffe0ff */
[----:B------:R-:W-:Y:S02]  /*0330*/  IMAD R7, R2, R11, RZ ;  /* 0x0000000b02077224 */ /* 0x000fe400078e02ff */
[----:B------:R-:W-:-:S04]  /*0340*/  IMAD.MOV.U32 R2, RZ, RZ, RZ ;  /* 0x000000ffff027224 */ /* 0x000fc800078e00ff */
[----:B------:R-:W-:-:S04]  /*0350*/  IMAD.HI.U32 R7, R3, R7, R2 ;  /* 0x0000000703077227 */ /* 0x000fc800078e0002 */
[----:B------:R-:W-:-:S04]  /*0360*/  IMAD R2, R11, R6, RZ ;  /* 0x000000060b027224 */ /* 0x000fc800078e02ff */
[----:B------:R-:W-:-:S04]  /*0370*/  IMAD.HI.U32 R8, R7, R2, RZ ;  /* 0x0000000207087227 */ /* 0x000fc800078e00ff */
[----:B------:R-:W-:-:S04]  /*0380*/  IMAD.MOV R5, RZ, RZ, -R8 ;  /* 0x000000ffff057224 */ /* 0x000fc800078e0a08 */
[----:B------:R-:W-:-:S05]  /*0390*/  IMAD R2, R11, R5, R2 ;  /* 0x000000050b027224 */ /* 0x000fca00078e0202 */
[----:B------:R-:W-:-:S13]  /*03a0*/  ISETP.GE.U32.AND P0, PT, R2, R11, PT ;  /* 0x0000000b0200720c */ /* 0x000fda0003f06070 */
[----:B------:R-:W-:Y:S01]  /*03b0*/  @P0 IMAD.IADD R2, R2, 0x1, -R11 ;  /* 0x0000000102020824 */ /* 0x000fe200078e0a0b */
[----:B------:R-:W-:-:S04]  /*03c0*/  @P0 IADD3 R8, PT, PT, R8, 0x1, RZ ;  /* 0x0000000108080810 */ /* 0x000fc80007ffe0ff */
[----:B------:R-:W-:-:S13]  /*03d0*/  ISETP.GE.U32.AND P1, PT, R2, R11, PT ;  /* 0x0000000b0200720c */ /* 0x000fda0003f26070 */
[----:B------:R-:W-:Y:S01]  /*03e0*/  @P1 VIADD R8, R8, 0x1 ;  /* 0x0000000108081836 */ /* 0x000fe20000000000 */
[----:B------:R-:W-:-:S07]  /*03f0*/  @!P2 LOP3.LUT R8, RZ, R11, RZ, 0x33, !PT ;  /* 0x0000000bff08a212 */ /* 0x000fce00078e33ff */
.L_x_0:
[----:B------:R-:W-:Y:S05]  /*0400*/  @P3 BRA `(.L_x_1) ;  /* 0x0000000000603947 */ /* 0x000fea0003800000 */
[----:B------:R-:W1:Y:S01]  /*0410*/  I2F.U32.RP R6, R8 ;  /* 0x0000000800067306 */ /* 0x000e620000209000 */
[----:B------:R-:W-:Y:S01]  /*0420*/  IMAD R5, R4, R11, RZ ;  /* 0x0000000b04057224 */ /* 0x000fe200078e02ff */
[----:B------:R-:W-:-:S03]  /*0430*/  LOP3.LUT R9, RZ, R8, RZ, 0x33, !PT ;  /* 0x00000008ff097212 */ /* 0x000fc600078e33ff */
[----:B------:R-:W-:-:S03]  /*0440*/  IMAD R5, R5, -0xa, R0 ;  /* 0xfffffff605057824 */ /* 0x000fc600078e0200 */
[----:B-1----:R-:W1:Y:S02]  /*0450*/  MUFU.RCP R6, R6 ;  /* 0x0000000600067308 */ /* 0x002e640000001000 */
[----:B-1----:R-:W-:-:S06]  /*0460*/  VIADD R2, R6, 0xffffffe ;  /* 0x0ffffffe06027836 */ /* 0x002fcc0000000000 */
[----:B------:R1:W2:Y:S02]  /*0470*/  F2I.FTZ.U32.TRUNC.NTZ R3, R2 ;  /* 0x0000000200037305 */ /* 0x0002a4000021f000 */
[----:B-1----:R-:W-:Y:S01]  /*0480*/  MOV R2, RZ ;  /* 0x000000ff00027202 */ /* 0x002fe20000000f00 */
[----:B--2---:R-:W-:-:S04]  /*0490*/  IMAD.MOV R7, RZ, RZ, -R3 ;  /* 0x000000ffff077224 */ /* 0x004fc800078e0a03 */
[----:B------:R-:W-:-:S04]  /*04a0*/  IMAD R7, R7, R8, RZ ;  /* 0x0000000807077224 */ /* 0x000fc800078e02ff */
[----:B------:R-:W-:-:S06]  /*04b0*/  IMAD.HI.U32 R10, R3, R7, R2 ;  /* 0x00000007030a7227 */ /* 0x000fcc00078e0002 */
[----:B------:R-:W-:-:S04]  /*04c0*/  IMAD.HI.U32 R10, R10, R5, RZ ;  /* 0x000000050a0a7227 */ /* 0x000fc800078e00ff */
[----:B------:R-:W-:-:S04]  /*04d0*/  IMAD.MOV R3, RZ, RZ, -R10 ;  /* 0x000000ffff037224 */ /* 0x000fc800078e0a0a */
[----:B------:R-:W-:-:S05]  /*04e0*/  IMAD R3, R8, R3, R5 ;  /* 0x0000000308037224 */ /* 0x000fca00078e0205 */
[----:B------:R-:W-:-:S13]  /*04f0*/  ISETP.GE.U32.AND P0, PT, R3, R8, PT ;  /* 0x000000080300720c */ /* 0x000fda0003f06070 */
[----:B------:R-:W-:Y:S02]  /*0500*/  @P0 IMAD.IADD R3, R3, 0x1, -R8 ;  /* 0x0000000103030824 */ /* 0x000fe400078e0a08 */
[----:B------:R-:W-:Y:S01]  /*0510*/  @P0 VIADD R10, R10, 0x1 ;  /* 0x000000010a0a0836 */ /* 0x000fe20000000000 */
[----:B------:R-:W-:Y:S02]  /*0520*/  ISETP.NE.U32.AND P0, PT, R8, RZ, PT ;  /* 0x000000ff0800720c */ /* 0x000fe40003f05070 */
[----:B------:R-:W-:-:S13]  /*0530*/  ISETP.GE.U32.AND P1, PT, R3, R8, PT ;  /* 0x000000080300720c */ /* 0x000fda0003f26070 */
[----:B------:R-:W-:-:S04]  /*0540*/  @P1 IADD3 R10, PT, PT, R10, 0x1, RZ ;  /* 0x000000010a0a1810 */ /* 0x000fc80007ffe0ff */
[----:B------:R-:W-:-:S04]  /*0550*/  SEL R10, R9, R10, !P0 ;  /* 0x0000000a090a7207 */ /* 0x000fc80004000000 */
[----:B------:R-:W-:-:S05]  /*0560*/  LOP3.LUT R10, RZ, R10, RZ, 0x33, !PT ;  /* 0x0000000aff0a7212 */ /* 0x000fca00078e33ff */
[----:B------:R-:W-:Y:S01]  /*0570*/  IMAD.IADD R7, R10, 0x1, R11 ;  /* 0x000000010a077824 */ /* 0x000fe200078e020b */
[----:B------:R-:W-:Y:S06]  /*0580*/  BRA `(.L_x_2) ;  /* 0x0000000000547947 */ /* 0x000fec0003800000 */
.L_x_1:
        /* <DEDUP_REMOVED lines=20> */
[----:B------:R-:W-:-:S07]  /*06d0*/  SEL R7, R9, R6, !P0 ;  /* 0x0000000609077207 */ /* 0x000fce0004000000 */
.L_x_2:
[----:B------:R-:W1:Y:S01]  /*06e0*/  S2R R6, SR_TID.Z ;  /* 0x0000000000067919 */ /* 0x000e620000002300 */
[----:B------:R-:W2:Y:S01]  /*06f0*/  S2UR UR6, SR_CgaCtaId ;  /* 0x00000000000679c3 */ /* 0x000ea20000008800 */
[----:B------:R-:W-:Y:S01]  /*0700*/  IMAD.IADD R8, R3, 0x1, -R8 ;  /* 0x0000000103087824 */ /* 0x000fe200078e0a08 */
[----:B------:R-:W-:Y:S01]  /*0710*/  UMOV UR4, 0x400 ;  /* 0x0000040000047882 */ /* 0x000fe20000000000 */
[----:B------:R-:W3:Y:S01]  /*0720*/  S2R R5, SR_TID.X ;  /* 0x0000000000057919 */ /* 0x000ee20000002100 */
[----:B------:R-:W4:Y:S01]  /*0730*/  LDCU.64 UR12, c[0x0][0x380] ;  /* 0x00007000ff0c77ac */ /* 0x000f220008000a00 */
[----:B------:R-:W-:Y:S01]  /*0740*/  IMAD R2, R7, 0x70000, RZ ;  /* 0x0007000007027824 */ /* 0x000fe200078e02ff */
[----:B------:R-:W-:Y:S01]  /*0750*/  SEL R8, R8, R3, P1 ;  /* 0x0000000308087207 */ /* 0x000fe20000800000 */
[----:B------:R-:W-:Y:S01]  /*0760*/  IMAD.MOV.U32 R54, RZ, RZ, RZ ;  /* 0x000000ffff367224 */ /* 0x000fe200078e00ff */
[----:B------:R-:W5:Y:S01]  /*0770*/  S2UR UR8, SR_SWINHI ;  /* 0x00000000000879c3 */ /* 0x000f620000002f00 */
[----:B------:R-:W-:Y:S01]  /*0780*/  UIADD3 UR5, UPT, UPT, UR4, 0x800, URZ ;  /* 0x0000080004057890 */ /* 0x000fe2000fffe0ff */
[----:B------:R-:W-:Y:S01]  /*0790*/  SEL R9, R9, R8, !P0 ;  /* 0x0000000809097207 */ /* 0x000fe20004000000 */
[----:B------:R-:W4:Y:S01]  /*07a0*/  LDCU.64 UR14, c[0x0][0x388] ;  /* 0x00007100ff0e77ac */ /* 0x000f220008000a00 */
[----:B------:R-:W-:-:S02]  /*07b0*/  CS2R R52, SRZ ;  /* 0x0000000000347805 */ /* 0x000fc4000001ff00 */
[----:B------:R-:W-:Y:S02]  /*07c0*/  CS2R R40, SRZ ;  /* 0x0000000000287805 */ /* 0x000fe4000001ff00 */
[----:B------:R-:W-:Y:S01]  /*07d0*/  CS2R R38, SRZ ;  /* 0x0000000000267805 */ /* 0x000fe2000001ff00 */
[----:B------:R-:W-:Y:S02]  /*07e0*/  IMAD R4, R4, 0xa, R9 ;  /* 0x0000000a04047824 */ /* 0x000fe400078e0209 */
[----:B------:R-:W-:Y:S01]  /*07f0*/  IMAD.MOV.U32 R33, RZ, RZ, RZ ;  /* 0x000000ffff217224 */ /* 0x000fe200078e00ff */
[----:B--2---:R-:W-:Y:S02]  /*0800*/  ULEA UR4, UR6, UR4, 0x18 ;  /* 0x0000000406047291 */ /* 0x004fe4000f8ec0ff */
[----:B------:R-:W-:Y:S01]  /*0810*/  ULEA UR6, UR6, UR5, 0x18 ;  /* 0x0000000506067291 */ /* 0x000fe2000f8ec0ff */
[----:B-1----:R-:W-:-:S04]  /*0820*/  IMAD.SHL.U32 R0, R6, 0x200, RZ ;  /* 0x0000020006007824 */ /* 0x002fc800078e00ff */
[----:B------:R-:W-:Y:S01]  /*0830*/  UMOV UR4, UR4 ;  /* 0x0000000400047c82 */ /* 0x000fe20008000000 */
[----:B-----5:R-:W-:Y:S01]  /*0840*/  UMOV UR5, UR8 ;  /* 0x0000000800057c82 */ /* 0x020fe20008000000 */
[----:B------:R-:W-:Y:S01]  /*0850*/  UMOV UR6, UR6 ;  /* 0x0000000600067c82 */ /* 0x000fe20008000000 */
[----:B------:R-:W-:Y:S01]  /*0860*/  UMOV UR7, UR8 ;  /* 0x0000000800077c82 */ /* 0x000fe20008000000 */
[----:B------:R-:W1:Y:S01]  /*0870*/  LDCU.64 UR8, c[0x0][0x388] ;  /* 0x00007100ff0877ac */ /* 0x000e620008000a00 */
[----:B---3--:R-:W-:Y:S01]  /*0880*/  IMAD.SHL.U32 R45, R5, 0x10, RZ ;  /* 0x00000010052d7824 */ /* 0x008fe200078e00ff */
[----:B------:R-:W-:-:S04]  /*0890*/  LOP3.LUT R12, R2, R0, RZ, 0xfc, !PT ;  /* 0x00000000020c7212 */ /* 0x000fc800078efcff */
[----:B------:R-:W-:-:S04]  /*08a0*/  IADD3 R47, PT, PT, R0, R45, RZ ;  /* 0x0000002d002f7210 */ /* 0x000fc80007ffe0ff */
[C---:B------:R-:W-:Y:S01]  /*08b0*/  IADD3 R64, P0, PT, R47.reuse, UR4, RZ ;  /* 0x000000042f407c10 */ /* 0x040fe2000ff1e0ff */
[----:B------:R-:W-:Y:S01]  /*08c0*/  IMAD R0, R4, 0x38000, R47 ;  /* 0x0003800004007824 */ /* 0x000fe200078e022f */
[C---:B------:R-:W-:Y:S02]  /*08d0*/  IADD3 R46, P2, PT, R47.reuse, UR6, RZ ;  /* 0x000000062f2e7c10 */ /* 0x040fe4000ff5e0ff */
[----:B------:R-:W-:Y:S01]  /*08e0*/  LOP3.LUT R3, R47, R2, RZ, 0xfc, !PT ;  /* 0x000000022f037212 */ /* 0x000fe200078efcff */
[----:B------:R-:W-:Y:S01]  /*08f0*/  IMAD.X R65, RZ, RZ, UR5, P0 ;  /* 0x00000005ff417e24 */ /* 0x000fe200080e06ff */
[----:B------:R-:W-:Y:S01]  /*0900*/  IADD3 R62, P0, PT, R46, 0x400, RZ ;  /* 0x000004002e3e7810 */ /* 0x000fe20007f1e0ff */
[----:B------:R-:W-:Y:S01]  /*0910*/  IMAD.X R47, RZ, RZ, UR7, P2 ;  /* 0x00000007ff2f7e24 */ /* 0x000fe200090e06ff */
[C---:B----4-:R-:W-:Y:S02]  /*0920*/  IADD3 R8, P1, PT, R0.reuse, UR12, RZ ;  /* 0x0000000c00087c10 */ /* 0x050fe4000ff3e0ff */
[C---:B------:R-:W-:Y:S01]  /*0930*/  IADD3 R2, P3, PT, R3.reuse, UR14, RZ ;  /* 0x0000000e03027c10 */ /* 0x040fe2000ff7e0ff */
[----:B------:R-:W-:Y:S01]  /*0940*/  IMAD.X R63, RZ, RZ, R47, P0 ;  /* 0x000000ffff3f7224 */ /* 0x000fe200000e062f */
[C---:B------:R-:W-:Y:S01]  /*0950*/  LEA.HI.X.SX32 R9, R0.reuse, UR13, 0x1, P1 ;  /* 0x0000000d00097c11 */ /* 0x040fe200088f0eff */
[----:B------:R-:W-:Y:S01]  /*0960*/  VIADD R0, R0, 0x400 ;  /* 0x0000040000007836 */ /* 0x000fe20000000000 */
[----:B------:R-:W-:Y:S01]  /*0970*/  LEA.HI.X.SX32 R3, R3, UR15, 0x1, P3 ;  /* 0x0000000f03037c11 */ /* 0x000fe200098f0eff */
[----:B------:R-:W2:Y:S01]  /*0980*/  LDCU.64 UR12, c[0x0][0x380] ;  /* 0x00007000ff0c77ac */ /* 0x000ea20008000a00 */
[----:B------:R-:W-:-:S02]  /*0990*/  IADD3 R10, P1, PT, R2, 0x38000, RZ ;  /* 0x00038000020a7810 */ /* 0x000fc40007f3e0ff */
[----:B------:R-:W-:Y:S02]  /*09a0*/  MOV R13, R64 ;  /* 0x00000040000d7202 */ /* 0x000fe40000000f00 */
[----:B------:R-:W-:Y:S02]  /*09b0*/  MOV R15, R46 ;  /* 0x0000002e000f7202 */ /* 0x000fe40000000f00 */
[----:B------:R-:W-:Y:S01]  /*09c0*/  IADD3.X R11, PT, PT, RZ, R3, RZ, P1, !PT ;  /* 0x00000003ff0b7210 */ /* 0x000fe20000ffe4ff */
[----:B------:R-:W-:Y:S01]  /*09d0*/  @!PT LDS RZ, [RZ] ;  /* 0x00000000fffff984 */ /* 0x000fe20000000800 */
[----:B------:R-:W-:Y:S01]  /*09e0*/  @!PT LDS RZ, [RZ] ;  /* 0x00000000fffff984 */ /* 0x000fe20000000800 */
[----:B------:R-:W-:Y:S01]  /*09f0*/  @!PT LDS RZ, [RZ] ;  /* 0x00000000fffff984 */ /* 0x000fe20000000800 */
[----:B------:R3:W-:Y:S01]  /*0a00*/  LDGSTS.E.BYPASS.128 [R13], desc[UR10][R8.64] ;  /* 0x00000000080d7fae */ /* 0x0007e2000b98180a */
[----:B------:R-:W-:Y:S02]  /*0a10*/  MOV R17, R62 ;  /* 0x0000003e00117202 */ /* 0x000fe40000000f00 */
[----:B------:R-:W-:Y:S01]  /*0a20*/  IADD3 R44, P0, PT, R45, UR4, RZ ;  /* 0x000000042d2c7c10 */ /* 0x000fe2000ff1e0ff */
[----:B------:R4:W-:Y:S01]  /*0a30*/  LDGSTS.E.BYPASS.128 [R15], desc[UR10][R2.64] ;  /* 0x00000000020f7fae */ /* 0x0009e2000b98180a */
[----:B------:R-:W-:-:S02]  /*0a40*/  IADD3 R60, P1, PT, R46, 0xc00, RZ ;  /* 0x00000c002e3c7810 */ /* 0x000fc40007f3e0ff */
[C---:B------:R-:W-:Y:S01]  /*0a50*/  IADD3 R58, P4, PT, R44.reuse, 0x200, RZ ;  /* 0x000002002c3a7810 */ /* 0x040fe20007f9e0ff */
[----:B------:R5:W-:Y:S01]  /*0a60*/  LDGSTS.E.BYPASS.128 [R17], desc[UR10][R10.64] ;  /* 0x000000000a117fae */ /* 0x000be2000b98180a */
[----:B------:R-:W-:Y:S01]  /*0a70*/  IADD3 R36, P2, PT, R44, 0x600, RZ ;  /* 0x000006002c247810 */ /* 0x000fe20007f5e0ff */
[----:B------:R-:W-:Y:S02]  /*0a80*/  IMAD.X R61, RZ, RZ, R47, P1 ;  /* 0x000000ffff3d7224 */ /* 0x000fe400008e062f */
[----:B------:R-:W0:Y:S01]  /*0a90*/  LDGDEPBAR ;  /* 0x00000000000079af */ /* 0x000e220000000000 */
[----:B---3--:R-:W-:Y:S01]  /*0aa0*/  IMAD.SHL.U32 R8, R6, 0x400, RZ ;  /* 0x0000040006087824 */ /* 0x008fe200078e00ff */
[----:B----4-:R-:W-:-:S04]  /*0ab0*/  IADD3 R2, PT, PT, R12, 0x400, R45 ;  /* 0x000004000c027810 */ /* 0x010fc80007ffe02d */
[----:B------:R-:W-:Y:S01]  /*0ac0*/  LOP3.LUT R8, R8, R45, RZ, 0xfc, !PT ;  /* 0x0000002d08087212 */ /* 0x000fe200078efcff */
[----:B------:R-:W-:Y:S01]  /*0ad0*/  IMAD.X R45, RZ, RZ, UR5, P0 ;  /* 0x00000005ff2d7e24 */ /* 0x000fe200080e06ff */
[----:B------:R-:W-:Y:S02]  /*0ae0*/  IADD3 R50, P0, PT, R44, 0x400, RZ ;  /* 0x000004002c327810 */ /* 0x000fe40007f1e0ff */
[----:B------:R-:W-:Y:S01]  /*0af0*/  IADD3 R42, P3, PT, R8, UR6, RZ ;  /* 0x00000006082a7c10 */ /* 0x000fe2000ff7e0ff */
[--C-:B------:R-:W-:Y:S01]  /*0b00*/  IMAD.X R37, RZ, RZ, R45.reuse, P2 ;  /* 0x000000ffff257224 */ /* 0x100fe200010e062d */
[----:B------:R-:W-:Y:S01]  /*0b10*/  IADD3.X R59, PT, PT, RZ, R45, RZ, P4, !PT ;  /* 0x0000002dff3b7210 */ /* 0x000fe200027fe4ff */
[----:B------:R-:W-:Y:S01]  /*0b20*/  IMAD.X R51, RZ, RZ, R45, P0 ;  /* 0x000000ffff337224 */ /* 0x000fe200000e062d */
[C---:B------:R-:W-:Y:S01]  /*0b30*/  IADD3 R48, P4, PT, R42.reuse, 0x800, RZ ;  /* 0x000008002a307810 */ /* 0x040fe20007f9e0ff */
[----:B------:R-:W-:Y:S01]  /*0b40*/  IMAD.X R43, RZ, RZ, UR7, P3 ;  /* 0x00000007ff2b7e24 */ /* 0x000fe200098e06ff */
[----:B------:R-:W-:-:S02]  /*0b50*/  IADD3 R34, P5, PT, R42, 0xa00, RZ ;  /* 0x00000a002a227810 */ /* 0x000fc40007fbe0ff */
[----:B------:R-:W-:Y:S01]  /*0b60*/  IADD3 R56, P3, PT, R42, 0x200, RZ ;  /* 0x000002002a387810 */ /* 0x000fe20007f7e0ff */
[--C-:B------:R-:W-:Y:S01]  /*0b70*/  IMAD.X R49, RZ, RZ, R43.reuse, P4 ;  /* 0x000000ffff317224 */ /* 0x100fe200020e062b */
[----:B------:R-:W-:Y:S01]  /*0b80*/  MOV R3, RZ ;  /* 0x000000ff00037202 */ /* 0x000fe20000000f00 */
[----:B------:R-:W-:Y:S01]  /*0b90*/  IMAD.X R35, RZ, RZ, R43, P5 ;  /* 0x000000ffff237224 */ /* 0x000fe200028e062b */
[----:B-12--5:R-:W-:-:S09]  /*0ba0*/  IADD3.X R57, PT, PT, RZ, R43, RZ, P3, !PT ;  /* 0x0000002bff397210 */ /* 0x026fd20001ffe4ff */
.L_x_4:
[----:B------:R-:W-:Y:S01]  /*0bb0*/  BAR.SYNC.DEFER_BLOCKING 0x0 ;  /* 0x0000000000007b1d */ /* 0x000fe20000010000 */
[----:B------:R-:W-:Y:S01]  /*0bc0*/  IMAD R8, R3, 0x400, R0 ;  /* 0x0000040003087824 */ /* 0x000fe200078e0200 */
[----:B------:R-:W-:Y:S01]  /*0bd0*/  IADD3 R70, P3, PT, R46, 0x800, RZ ;  /* 0x000008002e467810 */ /* 0x000fe20007f7e0ff */
[----:B------:R-:W-:Y:S01]  /*0be0*/  IMAD.MOV.U32 R29, RZ, RZ, R33 ;  /* 0x000000ffff1d7224 */ /* 0x000fe200078e0021 */
[----:B------:R-:W-:Y:S01]  /*0bf0*/  IADD3 R72, P1, PT, R64, 0x400, RZ ;  /* 0x0000040040487810 */ /* 0x000fe20007f3e0ff */
[----:B------:R-:W-:Y:S01]  /*0c00*/  IMAD.MOV.U32 R28, RZ, RZ, R40 ;  /* 0x000000ffff1c7224 */ /* 0x000fe200078e0028 */
[----:B------:R-:W-:Y:S01]  /*0c10*/  IADD3 R68, P0, PT, R2, UR8, RZ ;  /* 0x0000000802447c10 */ /* 0x000fe2000ff1e0ff */
[----:B------:R-:W-:Y:S01]  /*0c20*/  IMAD.X R71, RZ, RZ, R47, P3 ;  /* 0x000000ffff477224 */ /* 0x000fe200018e062f */
[----:B------:R-:W-:Y:S02]  /*0c30*/  IADD3 R66, P2, PT, R8, UR12, RZ ;  /* 0x0000000c08427c10 */ /* 0x000fe4000ff5e0ff */
[----:B------:R-:W-:-:S02]  /*0c40*/  IADD3.X R73, PT, PT, RZ, R65, RZ, P1, !PT ;  /* 0x00000041ff497210 */ /* 0x000fc40000ffe4ff */
[----:B------:R-:W-:Y:S02]  /*0c50*/  LEA.HI.X.SX32 R69, R2, UR9, 0x1, P0 ;  /* 0x0000000902457c11 */ /* 0x000fe400080f0eff */
[----:B------:R-:W-:Y:S02]  /*0c60*/  IADD3 R10, P0, PT, R68, 0x38000, RZ ;  /* 0x00038000440a7810 */ /* 0x000fe40007f1e0ff */
[----:B------:R-:W-:Y:S02]  /*0c70*/  LEA.HI.X.SX32 R67, R8, UR13, 0x1, P2 ;  /* 0x0000000d08437c11 */ /* 0x000fe400090f0eff */
[----:B------:R-:W-:Y:S01]  /*0c80*/  MOV R9, R72 ;  /* 0x0000004800097202 */ /* 0x000fe20000000f00 */
[----:B------:R-:W-:Y:S01]  /*0c90*/  IMAD.X R11, RZ, RZ, R69, P0 ;  /* 0x000000ffff0b7224 */ /* 0x000fe200000e0645 */
[----:B------:R-:W-:Y:S02]  /*0ca0*/  MOV R13, R70 ;  /* 0x00000046000d7202 */ /* 0x000fe40000000f00 */
[----:B------:R-:W-:Y:S01]  /*0cb0*/  MOV R15, R60 ;  /* 0x0000003c000f7202 */ /* 0x000fe20000000f00 */
[----:B------:R-:W-:Y:S01]  /*0cc0*/  @!PT LDS RZ, [RZ] ;  /* 0x00000000fffff984 */ /* 0x000fe20000000800 */
[----:B------:R-:W-:Y:S01]  /*0cd0*/  @!PT LDS RZ, [RZ] ;  /* 0x00000000fffff984 */ /* 0x000fe20000000800 */
[----:B------:R-:W-:Y:S01]  /*0ce0*/  @!PT LDS RZ, [RZ] ;  /* 0x00000000fffff984 */ /* 0x000fe20000000800 */
[----:B------:R1:W-:Y:S01]  /*0cf0*/  LDGSTS.E.BYPASS.128 [R9], desc[UR10][R66.64] ;  /* 0x0000000042097fae */ /* 0x0003e2000b98180a */
[----:B------:R-:W-:-:S02]  /*0d00*/  MOV R16, R42 ;  /* 0x0000002a00107202 */ /* 0x000fc40000000f00 */
[----:B------:R-:W-:Y:S01]  /*0d10*/  MOV R20, R44 ;  /* 0x0000002c00147202 */ /* 0x000fe20000000f00 */
[----:B------:R-:W-:Y:S01]  /*0d20*/  LDGSTS.E.BYPASS.128 [R13], desc[UR10][R68.64] ;  /* 0x00000000440d7fae */ /* 0x000fe2000b98180a */
[----:B------:R-:W-:Y:S02]  /*0d30*/  MOV R30, R38 ;  /* 0x00000026001e7202 */ /* 0x000fe40000000f00 */
[----:B------:R-:W-:Y:S01]  /*0d40*/  MOV R8, 0xe00 ;  /* 0x00000e0000087802 */ /* 0x000fe20000000f00 */
[----:B------:R2:W-:Y:S04]  /*0d50*/  LDGSTS.E.BYPASS.128 [R15], desc[UR10][R10.64] ;  /* 0x000000000a0f7fae */ /* 0x0005e8000b98180a */
[----:B------:R-:W0:Y:S01]  /*0d60*/  LDGDEPBAR ;  /* 0x00000000000079af */ /* 0x000e220000000000 */
[----:B-1----:R-:W-:Y:S01]  /*0d70*/  IMAD.MOV.U32 R9, RZ, RZ, R39 ;  /* 0x000000ffff097224 */ /* 0x002fe200078e0027 */
[----:B------:R-:W-:-:S04]  /*0d80*/  DEPBAR.LE SB0, 0x1 ;  /* 0x000080400000791a */ /* 0x000fc80000000000 */
[----:B------:R-:W-:Y:S06]  /*0d90*/  BAR.SYNC.DEFER_BLOCKING 0x0 ;  /* 0x0000000000007b1d */ /* 0x000fec0000010000 */
[----:B------:R-:W2:Y:S04]  /*0da0*/  LDSM.16.M88.4 R20, [R20] ;  /* 0x000000001414783b */ /* 0x000ea80000000200 */
[----:B------:R-:W1:Y:S01]  /*0db0*/  LDSM.16.M88.4 R16, [R16] ;  /* 0x000000001010783b */ /* 0x000e620000000200 */
[----:B--2---:R-:W-:Y:S01]  /*0dc0*/  IMAD.MOV.U32 R15, RZ, RZ, R20 ;  /* 0x000000ffff0f7224 */ /* 0x004fe200078e0014 */
[----:B------:R-:W-:Y:S01]  /*0dd0*/  MOV R14, R21 ;  /* 0x00000015000e7202 */ /* 0x000fe20000000f00 */
[----:B-1----:R-:W-:-:S07]  /*0de0*/  IMAD.MOV.U32 R24, RZ, RZ, R16 ;  /* 0x000000ffff187224 */ /* 0x002fce00078e0010 */
[----:B------:R-:W-:Y:S05]  /*0df0*/  CALL.REL.NOINC `($__internal_0_$__cuda_sm_9x_mma_sub_byte_internal_m16n8k32_s4_s4) ;  /* 0x0000002000f07944 */ /* 0x000fea0003c00000 */
[----:B------:R-:W-:Y:S01]  /*0e00*/  IMAD.MOV.U32 R29, RZ, RZ, R10 ;  /* 0x000000ffff1d7224 */ /* 0x000fe200078e000a */
[----:B------:R-:W-:Y:S01]  /*0e10*/  MOV R9, R12 ;  /* 0x0000000c00097202 */ /* 0x000fe20000000f00 */
[----:B------:R-:W-:Y:S01]  /*0e20*/  IMAD.MOV.U32 R30, RZ, RZ, R11 ;  /* 0x000000ffff1e7224 */ /* 0x000fe200078e000b */
[----:B------:R-:W-:Y:S01]  /*0e30*/  MOV R24, R18 ;  /* 0x0000001200187202 */ /* 0x000fe20000000f00 */
[----:B------:R-:W-:Y:S01]  /*0e40*/  IMAD.MOV.U32 R28, RZ, RZ, R13 ;  /* 0x000000ffff1c7224 */ /* 0x000fe200078e000d */
[----:B------:R-:W-:Y:S01]  /*0e50*/  MOV R8, 0xe90 ;  /* 0x00000e9000087802 */ /* 0x000fe20000000f00 */
[----:B------:R-:W-:Y:S02]  /*0e60*/  IMAD.MOV.U32 R15, RZ, RZ, R22 ;  /* 0x000000ffff0f7224 */ /* 0x000fe400078e0016 */
[----:B------:R-:W-:-:S07]  /*0e70*/  IMAD.MOV.U32 R14, RZ, RZ, R23 ;  /* 0x000000ffff0e7224 */ /* 0x000fce00078e0017 */
        /* <DEDUP_REMOVED lines=8> */
[----:B------:R-:W-:Y:S02]  /*0f00*/  IMAD.MOV.U32 R14, RZ, RZ, R21 ;  /* 0x000000ffff0e7224 */ /* 0x000fe400078e0015 */
[----:B------:R-:W-:-:S02]  /*0f10*/  IMAD.MOV.U32 R24, RZ, RZ, R16 ;  /* 0x000000ffff187224 */ /* 0x000fc400078e0010 */
[----:B------:R-:W-:Y:S02]  /*0f20*/  IMAD.MOV.U32 R30, RZ, RZ, R52 ;  /* 0x000000ffff1e7224 */ /* 0x000fe400078e0034 */
[----:B------:R-:W-:Y:S02]  /*0f30*/  IMAD.MOV.U32 R9, RZ, RZ, R53 ;  /* 0x000000ffff097224 */ /* 0x000fe400078e0035 */
[----:B------:R-:W-:-:S07]  /*0f40*/  IMAD.MOV.U32 R28, RZ, RZ, R54 ;  /* 0x000000ffff1c7224 */ /* 0x000fce00078e0036 */
[----:B------:R-:W-:Y:S05]  /*0f50*/  CALL.REL.NOINC `($__internal_0_$__cuda_sm_9x_mma_sub_byte_internal_m16n8k32_s4_s4) ;  /* 0x0000002000987944 */ /* 0x000fea0003c00000 */
[----:B------:R-:W-:Y:S01]  /*0f60*/  MOV R15, R22 ;  /* 0x00000016000f7202 */ /* 0x000fe20000000f00 */
[----:B------:R-:W-:Y:S01]  /*0f70*/  IMAD.MOV.U32 R14, RZ, RZ, R23 ;  /* 0x000000ffff0e7224 */ /* 0x000fe200078e0017 */
[----:B------:R-:W-:Y:S01]  /*0f80*/  MOV R30, R11 ;  /* 0x0000000b001e7202 */ /* 0x000fe20000000f00 */
[----:B------:R-:W-:Y:S01]  /*0f90*/  IMAD.MOV.U32 R24, RZ, RZ, R18 ;  /* 0x000000ffff187224 */ /* 0x000fe200078e0012 */
[----:B------:R-:W-:Y:S01]  /*0fa0*/  MOV R8, 0xff0 ;  /* 0x00000ff000087802 */ /* 0x000fe20000000f00 */
        /* <DEDUP_REMOVED lines=8> */
[----:B------:R-:W-:Y:S01]  /*1030*/  MOV R53, R11 ;  /* 0x0000000b00357202 */ /* 0x000fe20000000f00 */
[----:B------:R-:W-:Y:S01]  /*1040*/  IMAD.MOV.U32 R41, RZ, RZ, R13 ;  /* 0x000000ffff297224 */ /* 0x000fe200078e000d */
[----:B------:R-:W1:Y:S01]  /*1050*/  LDSM.16.M88.4 R16, [R16] ;  /* 0x000000001010783b */ /* 0x000e620000000200 */
[----:B------:R-:W-:Y:S01]  /*1060*/  IMAD.MOV.U32 R29, RZ, RZ, R40 ;  /* 0x000000ffff1d7224 */ /* 0x000fe200078e0028 */
[----:B------:R-:W-:Y:S01]  /*1070*/  MOV R30, R39 ;  /* 0x00000027001e7202 */ /* 0x000fe20000000f00 */
[----:B------:R-:W-:Y:S01]  /*1080*/  IMAD.MOV.U32 R9, RZ, RZ, R38 ;  /* 0x000000ffff097224 */ /* 0x000fe200078e0026 */
[----:B------:R-:W2:Y:S01]  /*1090*/  LDSM.16.M88.4 R20, [R20] ;  /* 0x000000001414783b */ /* 0x000ea20000000200 */
[----:B------:R-:W-:Y:S01]  /*10a0*/  IMAD.MOV.U32 R28, RZ, RZ, R33 ;  /* 0x000000ffff1c7224 */ /* 0x000fe200078e0021 */
[----:B------:R-:W-:Y:S01]  /*10b0*/  MOV R8, 0x1100 ;  /* 0x0000110000087802 */ /* 0x000fe20000000f00 */
[----:B-1----:R-:W-:Y:S01]  /*10c0*/  IMAD.MOV.U32 R15, RZ, RZ, R16 ;  /* 0x000000ffff0f7224 */ /* 0x002fe200078e0010 */
[----:B------:R-:W-:Y:S01]  /*10d0*/  MOV R14, R17 ;  /* 0x00000011000e7202 */ /* 0x000fe20000000f00 */
[----:B--2---:R-:W-:-:S07]  /*10e0*/  IMAD.MOV.U32 R24, RZ, RZ, R20 ;  /* 0x000000ffff187224 */ /* 0x004fce00078e0014 */
        /* <DEDUP_REMOVED lines=32> */
[----:B------:R-:W-:Y:S01]  /*12f0*/  BAR.SYNC.DEFER_BLOCKING 0x0 ;  /* 0x0000000000007b1d */ /* 0x000fe20000010000 */
[----:B------:R-:W-:Y:S01]  /*1300*/  IMAD.MOV.U32 R8, RZ, RZ, R46 ;  /* 0x000000ffff087224 */ /* 0x000fe200078e002e */
[----:B------:R-:W-:Y:S01]  /*1310*/  IADD3 R14, P0, PT, R68, 0x38000, RZ ;  /* 0x00038000440e7810 */ /* 0x000fe20007f1e0ff */
[----:B------:R-:W-:Y:S01]  /*1320*/  IMAD.MOV.U32 R54, RZ, RZ, R10 ;  /* 0x000000ffff367224 */ /* 0x000fe200078e000a */
[----:B------:R-:W-:Y:S01]  /*1330*/  MOV R9, R47 ;  /* 0x0000002f00097202 */ /* 0x000fe20000000f00 */
[----:B------:R-:W-:Y:S01]  /*1340*/  IMAD.MOV.U32 R53, RZ, RZ, R11 ;  /* 0x000000ffff357224 */ /* 0x000fe200078e000b */
[----:B------:R-:W-:Y:S01]  /*1350*/  MOV R25, R64 ;  /* 0x0000004000197202 */ /* 0x000fe20000000f00 */
[----:B------:R-:W-:Y:S01]  /*1360*/  IMAD.X R15, RZ, RZ, R69, P0 ;  /* 0x000000ffff0f7224 */ /* 0x000fe200000e0645 */
[----:B------:R-:W-:Y:S01]  /*1370*/  MOV R9, R8 ;  /* 0x0000000800097202 */ /* 0x000fe20000000f00 */
[----:B------:R-:W-:Y:S01]  /*1380*/  IMAD.MOV.U32 R41, RZ, RZ, R13 ;  /* 0x000000ffff297224 */ /* 0x000fe200078e000d */
[----:B------:R-:W-:Y:S01]  /*1390*/  MOV R27, R62 ;  /* 0x0000003e001b7202 */ /* 0x000fe20000000f00 */
[----:B------:R-:W-:Y:S01]  /*13a0*/  IMAD.MOV.U32 R29, RZ, RZ, R40 ;  /* 0x000000ffff1d7224 */ /* 0x000fe200078e0028 */
[----:B------:R-:W-:Y:S01]  /*13b0*/  MOV R20, R48 ;  /* 0x0000003000147202 */ /* 0x000fe20000000f00 */
[----:B------:R-:W-:Y:S01]  /*13c0*/  IMAD.MOV.U32 R30, RZ, RZ, R39 ;  /* 0x000000ffff1e7224 */ /* 0x000fe200078e0027 */
[----:B------:R-:W-:Y:S01]  /*13d0*/  MOV R16, R50 ;  /* 0x0000003200107202 */ /* 0x000fe20000000f00 */
[----:B------:R-:W-:Y:S01]  /*13e0*/  IMAD.MOV.U32 R28, RZ, RZ, R33 ;  /* 0x000000ffff1c7224 */ /* 0x000fe200078e0021 */
[----:B------:R-:W-:-:S02]  /*13f0*/  MOV R52, R12 ;  /* 0x0000000c00347202 */ /* 0x000fc40000000f00 */
[----:B------:R-:W-:Y:S01]  /*1400*/  MOV R8, 0x1510 ;  /* 0x0000151000087802 */ /* 0x000fe20000000f00 */
[----:B------:R-:W-:Y:S01]  /*1410*/  @!PT LDS RZ, [RZ] ;  /* 0x00000000fffff984 */ /* 0x000fe20000000800 */
[----:B------:R-:W-:Y:S01]  /*1420*/  @!PT LDS RZ, [RZ] ;  /* 0x00000000fffff984 */ /* 0x000fe20000000800 */
[----:B------:R-:W-:Y:S01]  /*1430*/  @!PT LDS RZ, [RZ] ;  /* 0x00000000fffff984 */ /* 0x000fe20000000800 */
[----:B------:R-:W-:Y:S04]  /*1440*/  LDGSTS.E.BYPASS.128 [R25], desc[UR10][R66.64+0x400] ;  /* 0x0000040042197fae */ /* 0x000fe8000b98180a */
[----:B------:R1:W-:Y:S04]  /*1450*/  LDGSTS.E.BYPASS.128 [R9], desc[UR10][R68.64+0x400] ;  /* 0x0000040044097fae */ /* 0x0003e8000b98180a */
[----:B------:R2:W-:Y:S04]  /*1460*/  LDGSTS.E.BYPASS.128 [R27], desc[UR10][R14.64+0x400] ;  /* 0x000004000e1b7fae */ /* 0x0005e8000b98180a */
[----:B------:R-:W0:Y:S01]  /*1470*/  LDGDEPBAR ;  /* 0x00000000000079af */ /* 0x000e220000000000 */
[----:B-1----:R-:W-:Y:S01]  /*1480*/  MOV R9, R38 ;  /* 0x0000002600097202 */ /* 0x002fe20000000f00 */
[----:B------:R-:W-:-:S04]  /*1490*/  DEPBAR.LE SB0, 0x1 ;  /* 0x000080400000791a */ /* 0x000fc80000000000 */
[----:B------:R-:W-:Y:S06]  /*14a0*/  BAR.SYNC.DEFER_BLOCKING 0x0 ;  /* 0x0000000000007b1d */ /* 0x000fec0000010000 */
[----:B------:R-:W2:Y:S04]  /*14b0*/  LDSM.16.M88.4 R16, [R16] ;  /* 0x000000001010783b */ /* 0x000ea80000000200 */
[----:B------:R-:W1:Y:S01]  /*14c0*/  LDSM.16.M88.4 R20, [R20] ;  /* 0x000000001414783b */ /* 0x000e620000000200 */
[----:B--2---:R-:W-:-:S02]  /*14d0*/  IMAD.MOV.U32 R15, RZ, RZ, R16 ;  /* 0x000000ffff0f7224 */ /* 0x004fc400078e0010 */
[----:B------:R-:W-:Y:S01]  /*14e0*/  IMAD.MOV.U32 R14, RZ, RZ, R17 ;  /* 0x000000ffff0e7224 */ /* 0x000fe200078e0011 */
[----:B-1----:R-:W-:-:S07]  /*14f0*/  MOV R24, R20 ;  /* 0x0000001400187202 */ /* 0x002fce0000000f00 */
[----:B------:R-:W-:Y:S05]  /*1500*/  CALL.REL.NOINC `($__internal_0_$__cuda_sm_9x_mma_sub_byte_internal_m16n8k32_s4_s4) ;  /* 0x0000001c002c7944 */ /* 0x000fea0003c00000 */
[----:B------:R-:W-:Y:S01]  /*1510*/  IMAD.MOV.U32 R29, RZ, RZ, R10 ;  /* 0x000000ffff1d7224 */ /* 0x000fe200078e000a */
[----:B------:R-:W-:Y:S01]  /*1520*/  MOV R28, R13 ;  /* 0x0000000d001c7202 */ /* 0x000fe20000000f00 */
[----:B------:R-:W-:Y:S01]  /*1530*/  IMAD.MOV.U32 R30, RZ, RZ, R11 ;  /* 0x000000ffff1e7224 */ /* 0x000fe200078e000b */
[----:B------:R-:W-:Y:S01]  /*1540*/  MOV R8, 0x15a0 ;  /* 0x000015a000087802 */ /* 0x000fe20000000f00 */
[----:B------:R-:W-:Y:S02]  /*1550*/  IMAD.MOV.U32 R9, RZ, RZ, R12 ;  /* 0x000000ffff097224 */ /* 0x000fe400078e000c */
        /* <DEDUP_REMOVED lines=39> */
[----:B-1----:R-:W-:-:S02]  /*17d0*/  IMAD.MOV.U32 R15, RZ, RZ, R16 ;  /* 0x000000ffff0f7224 */ /* 0x002fc400078e0010 */
[----:B------:R-:W-:Y:S01]  /*17e0*/  IMAD.MOV.U32 R14, RZ, RZ, R17 ;  /* 0x000000ffff0e7224 */ /* 0x000fe200078e0011 */
[----:B--2---:R-:W-:-:S07]  /*17f0*/  MOV R24, R20 ;  /* 0x0000001400187202 */ /* 0x004fce0000000f00 */
        /* <DEDUP_REMOVED lines=32> */
[----:B------:R-:W-:Y:S01]  /*1a00*/  BAR.SYNC.DEFER_BLOCKING 0x0 ;  /* 0x0000000000007b1d */ /* 0x000fe20000010000 */
[----:B------:R-:W-:Y:S01]  /*1a10*/  IADD3 R8, P0, PT, R66, 0x1000, RZ ;  /* 0x0000100042087810 */ /* 0x000fe20007f1e0ff */
[----:B------:R-:W-:Y:S01]  /*1a20*/  IMAD.MOV.U32 R54, RZ, RZ, R10 ;  /* 0x000000ffff367224 */ /* 0x000fe200078e000a */
[C---:B------:R-:W-:Y:S01]  /*1a30*/  IADD3 R14, P1, PT, R68.reuse, 0x1000, RZ ;  /* 0x00001000440e7810 */ /* 0x040fe20007f3e0ff */
[----:B------:R-:W-:Y:S01]  /*1a40*/  IMAD.MOV.U32 R53, RZ, RZ, R11 ;  /* 0x000000ffff357224 */ /* 0x000fe200078e000b */
[----:B------:R-:W-:Y:S01]  /*1a50*/  IADD3 R24, P2, PT, R68, 0x39000, RZ ;  /* 0x0003900044187810 */ /* 0x000fe20007f5e0ff */
[----:B------:R-:W-:Y:S01]  /*1a60*/  IMAD.X R9, RZ, RZ, R67, P0 ;  /* 0x000000ffff097224 */ /* 0x000fe200000e0643 */
[----:B------:R-:W-:Y:S01]  /*1a70*/  MOV R73, R72 ;  /* 0x0000004800497202 */ /* 0x000fe20000000f00 */
[----:B------:R-:W-:Y:S01]  /*1a80*/  IMAD.X R15, RZ, RZ, R69, P1 ;  /* 0x000000ffff0f7224 */ /* 0x000fe200008e0645 */
[----:B------:R-:W-:Y:S01]  /*1a90*/  MOV R71, R70 ;  /* 0x0000004600477202 */ /* 0x000fe20000000f00 */
[----:B------:R-:W-:Y:S01]  /*1aa0*/  IMAD.MOV.U32 R52, RZ, RZ, R12 ;  /* 0x000000ffff347224 */ /* 0x000fe200078e000c */
[----:B------:R-:W-:Y:S01]  /*1ab0*/  IADD3.X R25, PT, PT, RZ, R69, RZ, P2, !PT ;  /* 0x00000045ff197210 */ /* 0x000fe200017fe4ff */
[----:B------:R-:W-:Y:S01]  /*1ac0*/  IMAD.MOV.U32 R29, RZ, RZ, R40 ;  /* 0x000000ffff1d7224 */ /* 0x000fe200078e0028 */
[----:B------:R-:W-:Y:S01]  /*1ad0*/  MOV R27, R60 ;  /* 0x0000003c001b7202 */ /* 0x000fe20000000f00 */
[----:B------:R-:W-:Y:S01]  /*1ae0*/  IMAD.MOV.U32 R30, RZ, RZ, R39 ;  /* 0x000000ffff1e7224 */ /* 0x000fe200078e0027 */
[----:B------:R-:W-:-:S02]  /*1af0*/  MOV R41, R13 ;  /* 0x0000000d00297202 */ /* 0x000fc40000000f00 */
[----:B------:R-:W-:Y:S01]  /*1b00*/  MOV R28, R33 ;  /* 0x00000021001c7202 */ /* 0x000fe20000000f00 */
[----:B------:R-:W-:Y:S01]  /*1b10*/  @!PT LDS RZ, [RZ] ;  /* 0x00000000fffff984 */ /* 0x000fe20000000800 */
[----:B------:R-:W-:Y:S01]  /*1b20*/  @!PT LDS RZ, [RZ] ;  /* 0x00000000fffff984 */ /* 0x000fe20000000800 */
[----:B------:R-:W-:Y:S01]  /*1b30*/  @!PT LDS RZ, [RZ] ;  /* 0x00000000fffff984 */ /* 0x000fe20000000800 */
[----:B------:R1:W-:Y:S04]  /*1b40*/  LDGSTS.E.BYPASS.128 [R73], desc[UR10][R8.64+-0x800] ;  /* 0x0000080008497fae */ /* 0x0003e8000b98180a */
[----:B------:R2:W-:Y:S04]  /*1b50*/  LDGSTS.E.BYPASS.128 [R71], desc[UR10][R14.64+-0x800] ;  /* 0x000008000e477fae */ /* 0x0005e8000b98180a */
[----:B------:R3:W-:Y:S04]  /*1b60*/  LDGSTS.E.BYPASS.128 [R27], desc[UR10][R24.64+-0x800] ;  /* 0x00000800181b7fae */ /* 0x0007e8000b98180a */
[----:B------:R-:W0:Y:S01]  /*1b70*/  LDGDEPBAR ;  /* 0x00000000000079af */ /* 0x000e220000000000 */
[----:B-1----:R-:W-:Y:S01]  /*1b80*/  IMAD.MOV.U32 R8, RZ, RZ, R44 ;  /* 0x000000ffff087224 */ /* 0x002fe200078e002c */
[----:B------:R-:W-:Y:S01]  /*1b90*/  MOV R9, R45 ;  /* 0x0000002d00097202 */ /* 0x000fe20000000f00 */
[----:B--2---:R-:W-:-:S02]  /*1ba0*/  IMAD.MOV.U32 R14, RZ, RZ, R42 ;  /* 0x000000ffff0e7224 */ /* 0x004fc400078e002a */
[----:B------:R-:W-:Y:S01]  /*1bb0*/  IMAD.MOV.U32 R15, RZ, RZ, R43 ;  /* 0x000000ffff0f7224 */ /* 0x000fe200078e002b */
[----:B------:R-:W-:Y:S01]  /*1bc0*/  MOV R16, R8 ;  /* 0x0000000800107202 */ /* 0x000fe20000000f00 */
[----:B------:R-:W-:Y:S01]  /*1bd0*/  IMAD.MOV.U32 R9, RZ, RZ, R38 ;  /* 0x000000ffff097224 */ /* 0x000fe200078e0026 */
[----:B------:R-:W-:Y:S02]  /*1be0*/  MOV R8, 0x1c80 ;  /* 0x00001c8000087802 */ /* 0x000fe40000000f00 */
[----:B------:R-:W-:Y:S01]  /*1bf0*/  MOV R20, R14 ;  /* 0x0000000e00147202 */ /* 0x000fe20000000f00 */
[----:B------:R-:W-:-:S04]  /*1c00*/  DEPBAR.LE SB0, 0x1 ;  /* 0x000080400000791a */ /* 0x000fc80000000000 */
[----:B------:R-:W-:Y:S06]  /*1c10*/  BAR.SYNC.DEFER_BLOCKING 0x0 ;  /* 0x0000000000007b1d */ /* 0x000fec0000010000 */
[----:B------:R-:W1:Y:S04]  /*1c20*/  LDSM.16.M88.4 R16, [R16] ;  /* 0x000000001010783b */ /* 0x000e680000000200 */
[----:B------:R-:W3:Y:S01]  /*1c30*/  LDSM.16.M88.4 R20, [R20] ;  /* 0x000000001414783b */ /* 0x000ee20000000200 */
[----:B-1----:R-:W-:-:S02]  /*1c40*/  IMAD.MOV.U32 R15, RZ, RZ, R16 ;  /* 0x000000ffff0f7224 */ /* 0x002fc400078e0010 */
[----:B------:R-:W-:Y:S02]  /*1c50*/  IMAD.MOV.U32 R14, RZ, RZ, R17 ;  /* 0x000000ffff0e7224 */ /* 0x000fe400078e0011 */
[----:B---3--:R-:W-:-:S07]  /*1c60*/  IMAD.MOV.U32 R24, RZ, RZ, R20 ;  /* 0x000000ffff187224 */ /* 0x008fce00078e0014 */
        /* <DEDUP_REMOVED lines=8> */
[----:B------:R-:W-:-:S07]  /*1cf0*/  IMAD.MOV.U32 R14, RZ, RZ, R19 ;  /* 0x000000ffff0e7224 */ /* 0x000fce00078e0013 */
[----:B------:R-:W-:Y:S05]  /*1d00*/  CALL.REL.NOINC `($__internal_0_$__cuda_sm_9x_mma_sub_byte_internal_m16n8k32_s4_s4) ;  /* 0x00000014002c7944 */ /* 0x000fea0003c00000 */
[----:B------:R-:W-:Y:S01]  /*1d10*/  IMAD.MOV.U32 R40, RZ, RZ, R10 ;  /* 0x000000ffff287224 */ /* 0x000fe200078e000a */
        /* <DEDUP_REMOVED lines=8> */
[----:B------:R-:W-:-:S02]  /*1da0*/  IMAD.MOV.U32 R29, RZ, RZ, R54 ;  /* 0x000000ffff1d7224 */ /* 0x000fc400078e0036 */
        /* <DEDUP_REMOVED lines=24> */
[----:B------:R-:W-:-:S02]  /*1f30*/  MOV R8, 0x1f80 ;  /* 0x00001f8000087802 */ /* 0x000fc40000000f00 */
[----:B-1----:R-:W-:Y:S01]  /*1f40*/  MOV R15, R16 ;  /* 0x00000010000f7202 */ /* 0x002fe20000000f00 */
[----:B------:R-:W-:Y:S02]  /*1f50*/  IMAD.MOV.U32 R14, RZ, RZ, R17 ;  /* 0x000000ffff0e7224 */ /* 0x000fe400078e0011 */
[----:B--2---:R-:W-:-:S07]  /*1f60*/  IMAD.MOV.U32 R24, RZ, RZ, R20 ;  /* 0x000000ffff187224 */ /* 0x004fce00078e0014 */
        /* <DEDUP_REMOVED lines=32> */
[----:B------:R-:W-:Y:S01]  /*2170*/  ISETP.NE.AND P0, PT, R3, 0xdc, PT ;  /* 0x000000dc0300780c */ /* 0x000fe20003f05270 */
[----:B------:R-:W-:Y:S01]  /*2180*/  IMAD.MOV.U32 R54, RZ, RZ, R10 ;  /* 0x000000ffff367224 */ /* 0x000fe200078e000a */
[----:B------:R-:W-:Y:S01]  /*2190*/  MOV R52, R12 ;  /* 0x0000000c00347202 */ /* 0x000fe20000000f00 */
[----:B------:R-:W-:Y:S02]  /*21a0*/  IMAD.MOV.U32 R53, RZ, RZ, R11 ;  /* 0x000000ffff357224 */ /* 0x000fe400078e000b */
[----:B------:R-:W-:-:S08]  /*21b0*/  IMAD.MOV.U32 R41, RZ, RZ, R13 ;  /* 0x000000ffff297224 */ /* 0x000fd000078e000d */
[----:B------:R-:W-:Y:S05]  /*21c0*/  @!P0 BRA `(.L_x_3) ;  /* 0x0000000400e08947 */ /* 0x000fea0003800000 */
[----:B------:R-:W-:Y:S01]  /*21d0*/  BAR.SYNC.DEFER_BLOCKING 0x0 ;  /* 0x0000000000007b1d */ /* 0x000fe20000010000 */
[----:B------:R-:W-:Y:S01]  /*21e0*/  IMAD.MOV.U32 R13, RZ, RZ, R47 ;  /* 0x000000ffff0d7224 */ /* 0x000fe200078e002f */
[----:B------:R-:W-:Y:S01]  /*21f0*/  IADD3 R10, P0, PT, R66, 0x1000, RZ ;  /* 0x00001000420a7810 */ /* 0x000fe20007f1e0ff */
[----:B------:R-:W-:Y:S01]  /*2200*/  IMAD.MOV.U32 R29, RZ, RZ, R40 ;  /* 0x000000ffff1d7224 */ /* 0x000fe200078e0028 */
[----:B------:R-:W-:Y:S01]  /*2210*/  MOV R12, R46 ;  /* 0x0000002e000c7202 */ /* 0x000fe20000000f00 */
[----:B------:R-:W-:Y:S01]  /*2220*/  IMAD.MOV.U32 R30, RZ, RZ, R39 ;  /* 0x000000ffff1e7224 */ /* 0x000fe200078e0027 */
[C---:B------:R-:W-:Y:S01]  /*2230*/  IADD3 R8, P1, PT, R68.reuse, 0x1000, RZ ;  /* 0x0000100044087810 */ /* 0x040fe20007f3e0ff */
[----:B------:R-:W-:Y:S01]  /*2240*/  IMAD.X R11, RZ, RZ, R67, P0 ;  /* 0x000000ffff0b7224 */ /* 0x000fe200000e0643 */
[----:B------:R-:W-:Y:S01]  /*2250*/  IADD3 R14, P2, PT, R68, 0x39000, RZ ;  /* 0x00039000440e7810 */ /* 0x000fe20007f5e0ff */
[----:B------:R-:W-:Y:S01]  /*2260*/  IMAD.MOV.U32 R28, RZ, RZ, R33 ;  /* 0x000000ffff1c7224 */ /* 0x000fe200078e0021 */
[----:B------:R-:W-:Y:S01]  /*2270*/  MOV R25, R12 ;  /* 0x0000000c00197202 */ /* 0x000fe20000000f00 */
[----:B------:R-:W-:Y:S01]  /*2280*/  IMAD.X R9, RZ, RZ, R69, P1 ;  /* 0x000000ffff097224 */ /* 0x000fe200008e0645 */
[----:B------:R-:W-:-:S02]  /*2290*/  MOV R13, R64 ;  /* 0x00000040000d7202 */ /* 0x000fc40000000f00 */
[----:B------:R-:W-:Y:S02]  /*22a0*/  IADD3.X R15, PT, PT, RZ, R69, RZ, P2, !PT ;  /* 0x00000045ff0f7210 */ /* 0x000fe400017fe4ff */
[----:B------:R-:W-:Y:S02]  /*22b0*/  MOV R27, R62 ;  /* 0x0000003e001b7202 */ /* 0x000fe40000000f00 */
[----:B------:R-:W-:Y:S02]  /*22c0*/  MOV R20, R48 ;  /* 0x0000003000147202 */ /* 0x000fe40000000f00 */
[----:B------:R-:W-:Y:S01]  /*22d0*/  MOV R16, R50 ;  /* 0x0000003200107202 */ /* 0x000fe20000000f00 */
[----:B------:R-:W-:Y:S01]  /*22e0*/  @!PT LDS RZ, [RZ] ;  /* 0x00000000fffff984 */ /* 0x000fe20000000800 */
[----:B------:R-:W-:Y:S01]  /*22f0*/  @!PT LDS RZ, [RZ] ;  /* 0x00000000fffff984 */ /* 0x000fe20000000800 */
[----:B------:R-:W-:Y:S01]  /*2300*/  @!PT LDS RZ, [RZ] ;  /* 0x00000000fffff984 */ /* 0x000fe20000000800 */
[----:B------:R-:W-:Y:S04]  /*2310*/  LDGSTS.E.BYPASS.128 [R13], desc[UR10][R10.64+-0x400] ;  /* 0x00000c000a0d7fae */ /* 0x000fe8000b98180a */
[----:B------:R1:W-:Y:S04]  /*2320*/  LDGSTS.E.BYPASS.128 [R25], desc[UR10][R8.64+-0x400] ;  /* 0x00000c0008197fae */ /* 0x0003e8000b98180a */
[----:B------:R2:W-:Y:S04]  /*2330*/  LDGSTS.E.BYPASS.128 [R27], desc[UR10][R14.64+-0x400] ;  /* 0x00000c000e1b7fae */ /* 0x0005e8000b98180a */
[----:B------:R-:W0:Y:S01]  /*2340*/  LDGDEPBAR ;  /* 0x00000000000079af */ /* 0x000e220000000000 */
[----:B-1----:R-:W-:-:S02]  /*2350*/  MOV R9, R38 ;  /* 0x0000002600097202 */ /* 0x002fc40000000f00 */
[----:B------:R-:W-:Y:S01]  /*2360*/  MOV R8, 0x23f0 ;  /* 0x000023f000087802 */ /* 0x000fe20000000f00 */
        /* <DEDUP_REMOVED lines=46> */
[----:B------:R-:W-:Y:S01]  /*2650*/  MOV R41, R13 ;  /* 0x0000000d00297202 */ /* 0x000fe20000000f00 */
[----:B------:R-:W-:Y:S01]  /*2660*/  IMAD.MOV.U32 R30, RZ, RZ, R39 ;  /* 0x000000ffff1e7224 */ /* 0x000fe200078e0027 */
[----:B------:R-:W-:Y:S01]  /*2670*/  MOV R9, R38 ;  /* 0x0000002600097202 */ /* 0x000fe20000000f00 */
        /* <DEDUP_REMOVED lines=41> */
[----:B------:R-:W-:Y:S02]  /*2910*/  IMAD.MOV.U32 R53, RZ, RZ, R12 ;  /* 0x000000ffff357224 */ /* 0x000fe400078e000c */
[----:B------:R-:W-:Y:S02]  /*2920*/  VIADD R3, R3, 0x4 ;  /* 0x0000000403037836 */ /* 0x000fe40000000000 */
[----:B------:R-:W-:Y:S01]  /*2930*/  VIADD R2, R2, 0x1000 ;  /* 0x0000100002027836 */ /* 0x000fe20000000000 */
[----:B------:R-:W-:Y:S06]  /*2940*/  BRA `(.L_x_4) ;  /* 0xffffffe000987947 */ /* 0x000fec000383ffff */
.L_x_3:
[----:B------:R-:W-:-:S04]  /*2950*/  DEPBAR.LE SB0, 0x0 ;  /* 0x000080000000791a */ /* 0x000fc80000000000 */
[----:B------:R-:W-:Y:S01]  /*2960*/  MOV R16, R50 ;  /* 0x0000003200107202 */ /* 0x000fe20000000f00 */
[----:B------:R-:W-:Y:S01]  /*2970*/  BAR.SYNC.DEFER_BLOCKING 0x0 ;  /* 0x0000000000007b1d */ /* 0x000fe20000010000 */
[----:B------:R-:W-:Y:S01]  /*2980*/  MOV R20, R48 ;  /* 0x0000003000147202 */ /* 0x000fe20000000f00 */
[----:B------:R-:W-:Y:S01]  /*2990*/  IMAD.MOV.U32 R30, RZ, RZ, R39 ;  /* 0x000000ffff1e7224 */ /* 0x000fe200078e0027 */
[----:B------:R-:W-:Y:S01]  /*29a0*/  MOV R29, R40 ;  /* 0x00000028001d7202 */ /* 0x000fe20000000f00 */
[----:B------:R-:W-:Y:S01]  /*29b0*/  IMAD.MOV.U32 R9, RZ, RZ, R38 ;  /* 0x000000ffff097224 */ /* 0x000fe200078e0026 */
[----:B------:R-:W-:Y:S02]  /*29c0*/  MOV R28, R33 ;  /* 0x00000021001c7202 */ /* 0x000fe40000000f00 */
[----:B------:R-:W-:Y:S01]  /*29d0*/  MOV R8, 0x2a40 ;  /* 0x00002a4000087802 */ /* 0x000fe20000000f00 */
[----:B------:R-:W1:Y:S04]  /*29e0*/  LDSM.16.M88.4 R16, [R16] ;  /* 0x000000001010783b */ /* 0x000e680000000200 */
[----:B------:R-:W2:Y:S01]  /*29f0*/  LDSM.16.M88.4 R20, [R20] ;  /* 0x000000001414783b */ /* 0x000ea20000000200 */
[----:B-1----:R-:W-:-:S02]  /*2a00*/  IMAD.MOV.U32 R15, RZ, RZ, R16 ;  /* 0x000000ffff0f7224 */ /* 0x002fc400078e0010 */
[----:B------:R-:W-:Y:S01]  /*2a10*/  IMAD.MOV.U32 R14, RZ, RZ, R17 ;  /* 0x000000ffff0e7224 */ /* 0x000fe200078e0011 */
[----:B--2---:R-:W-:-:S07]  /*2a20*/  MOV R24, R20 ;  /* 0x0000001400187202 */ /* 0x004fce0000000f00 */
        /* <DEDUP_REMOVED lines=80> */
[----:B------:R-:W1:Y:S01]  /*2f30*/  S2UR UR5, SR_CgaCtaId ;  /* 0x00000000000579c3 */ /* 0x000e620000008800 */
[C---:B------:R-:W-:Y:S01]  /*2f40*/  IMAD.SHL.U32 R0, R5.reuse, 0x4, RZ ;  /* 0x0000000405007824 */ /* 0x040fe200078e00ff */
[----:B------:R-:W-:Y:S01]  /*2f50*/  SHF.L.U32 R9, R5, 0x1, RZ ;  /* 0x0000000105097819 */ /* 0x000fe200000006ff */
[----:B------:R-:W-:Y:S01]  /*2f60*/  UMOV UR4, 0x400 ;  /* 0x0000040000047882 */ /* 0x000fe20000000000 */
[----:B------:R-:W-:Y:S01]  /*2f70*/  IMAD.SHL.U32 R6, R6, 0x100, RZ ;  /* 0x0000010006067824 */ /* 0x000fe200078e00ff */
[----:B------:R-:W-:Y:S01]  /*2f80*/  UIADD3 UR4, UPT, UPT, UR4, 0x1800, URZ ;  /* 0x0000180004047890 */ /* 0x000fe2000fffe0ff */
[----:B------:R-:W-:-:S04]  /*2f90*/  LOP3.LUT R0, R0, 0xf0, RZ, 0xc0, !PT ;  /* 0x000000f000007812 */ /* 0x000fc800078ec0ff */
[----:B------:R-:W-:-:S04]  /*2fa0*/  LOP3.LUT R9, R0, 0x6, R9, 0xf8, !PT ;  /* 0x0000000600097812 */ /* 0x000fc800078ef809 */
[----:B------:R-:W-:Y:S01]  /*2fb0*/  LOP3.LUT R9, R6, R9, RZ, 0xfc, !PT ;  /* 0x0000000906097212 */ /* 0x000fe200078efcff */
[----:B------:R-:W-:-:S04]  /*2fc0*/  IMAD R6, R5, 0x8, R6 ;  /* 0x0000000805067824 */ /* 0x000fc800078e0206 */
[----:B------:R-:W-:Y:S01]  /*2fd0*/  IMAD R7, R7, 0x200, R6 ;  /* 0x0000020007077824 */ /* 0x000fe200078e0206 */
[----:B-1----:R-:W-:-:S04]  /*2fe0*/  ULEA UR4, UR5, UR4, 0x18 ;  /* 0x0000000405047291 */ /* 0x002fc8000f8ec0ff */
[----:B------:R-:W-:Y:S02]  /*2ff0*/  LEA R7, R4, R7, 0x11 ;  /* 0x0000000704077211 */ /* 0x000fe400078e88ff */
[----:B------:R-:W-:Y:S02]  /*3000*/  LEA R9, R9, UR4, 0x2 ;  /* 0x0000000409097c11 */ /* 0x000fe4000f8e10ff */
[----:B------:R-:W-:-:S03]  /*3010*/  LEA R0, R6, UR4, 0x2 ;  /* 0x0000000406007c11 */ /* 0x000fc6000f8e10ff */
[----:B------:R1:W-:Y:S01]  /*3020*/  STS.64 [R9], R2 ;  /* 0x0000000209007388 */ /* 0x0003e20000000a00 */
[----:B------:R-:W1:Y:S03]  /*3030*/  LDCU.64 UR4, c[0x0][0x390] ;  /* 0x00007200ff0477ac */ /* 0x000e660008000a00 */
[----:B------:R-:W-:Y:S04]  /*3040*/  STS.64 [R9+0x200], R16 ;  /* 0x0002001009007388 */ /* 0x000fe80000000a00 */
[----:B------:R-:W-:Y:S04]  /*3050*/  STS.64 [R9+0x20], R10 ;  /* 0x0000200a09007388 */ /* 0x000fe80000000a00 */
[----:B------:R-:W-:Y:S01]  /*3060*/  STS.64 [R9+0x220], R12 ;  /* 0x0002200c09007388 */ /* 0x000fe20000000a00 */
[----:B------:R-:W-:Y:S01]  /*3070*/  BAR.SYNC.DEFER_BLOCKING 0x0 ;  /* 0x0000000000007b1d */ /* 0x000fe20000010000 */
[----:B-1----:R-:W-:-:S05]  /*3080*/  IADD3 R2, P0, PT, R7, UR4, RZ ;  /* 0x0000000407027c10 */ /* 0x002fca000ff1e0ff */
[----:B------:R-:W1:Y:S04]  /*3090*/  LDS.128 R24, [R0+0x10] ;  /* 0x0000100000187984 */ /* 0x000e680000000c00 */
[----:B------:R-:W2:Y:S01]  /*30a0*/  LDS.128 R20, [R0] ;  /* 0x0000000000147984 */ /* 0x000ea20000000c00 */
[----:B-1----:R-:W-:Y:S01]  /*30b0*/  IMAD.SHL.U32 R8, R25, 0x100, RZ ;  /* 0x0000010019087824 */ /* 0x002fe200078e00ff */
[----:B------:R-:W-:Y:S02]  /*30c0*/  SHF.L.U32 R4, R26, 0x10, RZ ;  /* 0x000000101a047819 */ /* 0x000fe400000006ff */
[----:B--2---:R-:W-:Y:S02]  /*30d0*/  SHF.L.U32 R5, R21, 0x8, RZ ;  /* 0x0000000815057819 */ /* 0x004fe400000006ff */
[----:B------:R-:W-:-:S02]  /*30e0*/  LOP3.LUT R3, R8, 0xff00, RZ, 0xc0, !PT ;  /* 0x0000ff0008037812 */ /* 0x000fc400078ec0ff */
[----:B------:R-:W-:Y:S02]  /*30f0*/  LOP3.LUT R5, R5, 0xff00, RZ, 0xc0, !PT ;  /* 0x0000ff0005057812 */ /* 0x000fe400078ec0ff */
[----:B------:R-:W-:Y:S01]  /*3100*/  LOP3.LUT R25, R3, 0xff, R24, 0xf8, !PT ;  /* 0x000000ff03197812 */ /* 0x000fe200078ef818 */
[----:B------:R-:W-:Y:S01]  /*3110*/  IMAD.U32 R3, R22, 0x10000, RZ ;  /* 0x0001000016037824 */ /* 0x000fe200078e00ff */
[----:B------:R-:W-:Y:S02]  /*3120*/  LOP3.LUT R5, R5, 0xff, R20, 0xf8, !PT ;  /* 0x000000ff05057812 */ /* 0x000fe400078ef814 */
[----:B------:R-:W-:Y:S01]  /*3130*/  LOP3.LUT R6, R4, 0xff0000, RZ, 0xc0, !PT ;  /* 0x00ff000004067812 */ /* 0x000fe200078ec0ff */
[----:B------:R-:W-:Y:S01]  /*3140*/  IMAD R25, R27, 0x1000000, R25 ;  /* 0x010000001b197824 */ /* 0x000fe200078e0219 */
[----:B------:R-:W-:Y:S01]  /*3150*/  LOP3.LUT R0, R3, 0xff0000, RZ, 0xc0, !PT ;  /* 0x00ff000003007812 */ /* 0x000fe200078ec0ff */
[----:B------:R-:W-:Y:S01]  /*3160*/  IMAD R5, R23, 0x1000000, R5 ;  /* 0x0100000017057824 */ /* 0x000fe200078e0205 */
[----:B------:R-:W-:-:S03]  /*3170*/  LEA.HI.X.SX32 R3, R7, UR5, 0x1, P0 ;  /* 0x0000000507037c11 */ /* 0x000fc600080f0eff */
[----:B------:R-:W-:Y:S01]  /*3180*/  IMAD.IADD R4, R0, 0x1, R5 ;  /* 0x0000000100047824 */ /* 0x000fe200078e0205 */
[----:B------:R-:W-:-:S05]  /*3190*/  IADD3 R5, PT, PT, R6, R25, RZ ;  /* 0x0000001906057210 */ /* 0x000fca0007ffe0ff */
[----:B------:R-:W-:Y:S01]  /*31a0*/  STG.E.64 desc[UR10][R2.64], R4 ;  /* 0x0000000402007986 */ /* 0x000fe2000c101b0a */
[----:B------:R-:W-:Y:S05]  /*31b0*/  EXIT ;  /* 0x000000000000794d */ /* 0x000fea0003800000 */
        .weak           $__internal_0_$__cuda_sm_9x_mma_sub_byte_internal_m16n8k32_s4_s4
        .type           $__internal_0_$__cuda_sm_9x_mma_sub_byte_internal_m16n8k32_s4_s4,@function
        .size           $__internal_0_$__cuda_sm_9x_mma_sub_byte_internal_m16n8k32_s4_s4,(.L_x_6 - $__internal_0_$__cuda_sm_9x_mma_sub_byte_internal_m16n8k32_s4_s4)
$__internal_0_$__cuda_sm_9x_mma_sub_byte_internal_m16n8k32_s4_s4:
[C---:B------:R-:W-:Y:S01]  /*31c0*/  LOP3.LUT R10, R15.reuse, 0xf00, RZ, 0xc0, !PT ;  /* 0x00000f000f0a7812 */ /* 0x040fe200078ec0ff */
[C---:B------:R-:W-:Y:S01]  /*31d0*/  IMAD.SHL.U32 R11, R15.reuse, 0x10000000, RZ ;  /* 0x100000000f0b7824 */ /* 0x040fe200078e00ff */
[C---:B------:R-:W-:Y:S01]  /*31e0*/  LOP3.LUT R13, R15.reuse, 0xf0000, RZ, 0xc0, !PT ;  /* 0x000f00000f0d7812 */ /* 0x040fe200078ec0ff */
[----:B------:R-:W-:Y:S01]  /*31f0*/  IMAD.SHL.U32 R26, R14, 0x10000000, RZ ;  /* 0x100000000e1a7824 */ /* 0x000fe200078e00ff */
[----:B------:R-:W-:Y:S01]  /*3200*/  LOP3.LUT R12, R15, 0xf0, RZ, 0xc0, !PT ;  /* 0x000000f00f0c7812 */ /* 0x000fe200078ec0ff */
[----:B------:R-:W-:Y:S01]  /*3210*/  IMAD.SHL.U32 R10, R10, 0x100000, RZ ;  /* 0x001000000a0a7824 */ /* 0x000fe200078e00ff */
[----:B------:R-:W-:Y:S01]  /*3220*/  SHF.R.S32.HI R11, RZ, 0x1c, R11 ;  /* 0x0000001cff0b7819 */ /* 0x000fe2000001140b */
[----:B------:R-:W-:Y:S01]  /*3230*/  IMAD.SHL.U32 R13, R13, 0x1000, RZ ;  /* 0x000010000d0d7824 */ /* 0x000fe200078e00ff */
[----:B------:R-:W-:Y:S02]  /*3240*/  SHF.L.U32 R12, R12, 0x18, RZ ;  /* 0x000000180c0c7819 */ /* 0x000fe400000006ff */
[----:B------:R-:W-:-:S02]  /*3250*/  LOP3.LUT R11, R11, 0xff, RZ, 0xc0, !PT ;  /* 0x000000ff0b0b7812 */ /* 0x000fc400078ec0ff */
[----:B------:R-:W-:Y:S02]  /*3260*/  SHF.R.S32.HI R10, RZ, 0x14, R10 ;  /* 0x00000014ff0a7819 */ /* 0x000fe4000001140a */
[----:B------:R-:W-:Y:S02]  /*3270*/  SHF.R.S32.HI R13, RZ, 0xc, R13 ;  /* 0x0000000cff0d7819 */ /* 0x000fe4000001140d */
[----:B------:R-:W-:Y:S02]  /*3280*/  LOP3.LUT R10, R11, 0xff00, R10, 0xf8, !PT ;  /* 0x0000ff000b0a7812 */ /* 0x000fe400078ef80a */
[----:B------:R-:W-:Y:S02]  /*3290*/  LOP3.LUT R11, R15, 0xf000, RZ, 0xc0, !PT ;  /* 0x0000f0000f0b7812 */ /* 0x000fe400078ec0ff */
[----:B------:R-:W-:Y:S02]  /*32a0*/  LOP3.LUT R25, R14, 0xf00, RZ, 0xc0, !PT ;  /* 0x00000f000e197812 */ /* 0x000fe400078ec0ff */
[----:B------:R-:W-:Y:S01]  /*32b0*/  LOP3.LUT R13, R10, 0xff0000, R13, 0xf8, !PT ;  /* 0x00ff00000a0d7812 */ /* 0x000fe200078ef80d */
[----:B------:R-:W-:Y:S01]  /*32c0*/  IMAD.U32 R11, R11, 0x10000, RZ ;  /* 0x000100000b0b7824 */ /* 0x000fe200078e00ff */
[----:B------:R-:W-:-:S02]  /*32d0*/  LOP3.LUT R10, R15, 0xf00000, RZ, 0xc0, !PT ;  /* 0x00f000000f0a7812 */ /* 0x000fc400078ec0ff */
[----:B------:R-:W-:Y:S02]  /*32e0*/  SHF.R.S32.HI R26, RZ, 0x1c, R26 ;  /* 0x0000001cff1a7819 */ /* 0x000fe4000001141a */
[----:B------:R-:W-:Y:S01]  /*32f0*/  SHF.L.U32 R25, R25, 0x14, RZ ;  /* 0x0000001419197819 */ /* 0x000fe200000006ff */
[----:B------:R-:W-:Y:S01]  /*3300*/  IMAD.SHL.U32 R10, R10, 0x100, RZ ;  /* 0x000001000a0a7824 */ /* 0x000fe200078e00ff */
[----:B------:R-:W-:Y:S02]  /*3310*/  SHF.R.S32.HI R12, RZ, 0x1c, R12 ;  /* 0x0000001cff0c7819 */ /* 0x000fe4000001140c */
[----:B------:R-:W-:Y:S02]  /*3320*/  LOP3.LUT R27, R14, 0xf0, RZ, 0xc0, !PT ;  /* 0x000000f00e1b7812 */ /* 0x000fe400078ec0ff */
[----:B------:R-:W-:Y:S02]  /*3330*/  SHF.R.S32.HI R11, RZ, 0x14, R11 ;  /* 0x00000014ff0b7819 */ /* 0x000fe4000001140b */
[----:B------:R-:W-:Y:S01]  /*3340*/  LOP3.LUT R26, R26, 0xff, RZ, 0xc0, !PT ;  /* 0x000000ff1a1a7812 */ /* 0x000fe200078ec0ff */
[----:B------:R-:W-:Y:S01]  /*3350*/  IMAD.SHL.U32 R27, R27, 0x1000000, RZ ;  /* 0x010000001b1b7824 */ /* 0x000fe200078e00ff */
[----:B------:R-:W-:-:S02]  /*3360*/  SHF.R.S32.HI R25, RZ, 0x14, R25 ;  /* 0x00000014ff197819 */ /* 0x000fc40000011419 */
[----:B------:R-:W-:Y:S02]  /*3370*/  LOP3.LUT R12, R12, 0xff, RZ, 0xc0, !PT ;  /* 0x000000ff0c0c7812 */ /* 0x000fe400078ec0ff */
[----:B------:R-:W-:Y:S02]  /*3380*/  LOP3.LUT R25, R26, 0xff00, R25, 0xf8, !PT ;  /* 0x0000ff001a197812 */ /* 0x000fe400078ef819 */
[----:B------:R-:W-:Y:S02]  /*3390*/  LOP3.LUT R11, R12, 0xff00, R11, 0xf8, !PT ;  /* 0x0000ff000c0b7812 */ /* 0x000fe400078ef80b */
[----:B------:R-:W-:Y:S02]  /*33a0*/  SHF.R.S32.HI R10, RZ, 0xc, R10 ;  /* 0x0000000cff0a7819 */ /* 0x000fe4000001140a */
[C---:B------:R-:W-:Y:S02]  /*33b0*/  LOP3.LUT R26, R14.reuse, 0xf000, RZ, 0xc0, !PT ;  /* 0x0000f0000e1a7812 */ /* 0x040fe400078ec0ff */
[----:B------:R-:W-:-:S02]  /*33c0*/  LOP3.LUT R32, R14, 0xf0000, RZ, 0xc0, !PT ;  /* 0x000f00000e207812 */ /* 0x000fc400078ec0ff */
[----:B------:R-:W-:Y:S02]  /*33d0*/  LOP3.LUT R10, R11, 0xff0000, R10, 0xf8, !PT ;  /* 0x00ff00000b0a7812 */ /* 0x000fe400078ef80a */
[----:B------:R-:W-:Y:S01]  /*33e0*/  SHF.L.U32 R26, R26, 0x10, RZ ;  /* 0x000000101a1a7819 */ /* 0x000fe200000006ff */
[----:B------:R-:W-:Y:S01]  /*33f0*/  IMAD.SHL.U32 R32, R32, 0x1000, RZ ;  /* 0x0000100020207824 */ /* 0x000fe200078e00ff */
[----:B------:R-:W-:Y:S02]  /*3400*/  SHF.R.S32.HI R27, RZ, 0x1c, R27 ;  /* 0x0000001cff1b7819 */ /* 0x000fe4000001141b */
[----:B------:R-:W-:Y:S02]  /*3410*/  LOP3.LUT R11, R14, 0xf00000, RZ, 0xc0, !PT ;  /* 0x00f000000e0b7812 */ /* 0x000fe400078ec0ff */
[----:B------:R-:W-:Y:S02]  /*3420*/  SHF.R.S32.HI R26, RZ, 0x14, R26 ;  /* 0x00000014ff1a7819 */ /* 0x000fe4000001141a */
[----:B------:R-:W-:-:S02]  /*3430*/  LOP3.LUT R27, R27, 0xff, RZ, 0xc0, !PT ;  /* 0x000000ff1b1b7812 */ /* 0x000fc400078ec0ff */
[----:B------:R-:W-:Y:S02]  /*3440*/  SHF.L.U32 R11, R11, 0x8, RZ ;  /* 0x000000080b0b7819 */ /* 0x000fe400000006ff */
[----:B------:R-:W-:Y:S02]  /*3450*/  SHF.R.S32.HI R32, RZ, 0xc, R32 ;  /* 0x0000000cff207819 */ /* 0x000fe40000011420 */
[----:B------:R-:W-:Y:S02]  /*3460*/  LOP3.LUT R26, R27, 0xff00, R26, 0xf8, !PT ;  /* 0x0000ff001b1a7812 */ /* 0x000fe400078ef81a */
[----:B------:R-:W-:Y:S02]  /*3470*/  SHF.R.S32.HI R11, RZ, 0xc, R11 ;  /* 0x0000000cff0b7819 */ /* 0x000fe4000001140b */
[----:B------:R-:W-:Y:S02]  /*3480*/  LOP3.LUT R12, R15, 0xf000000, RZ, 0xc0, !PT ;  /* 0x0f0000000f0c7812 */ /* 0x000fe400078ec0ff */
[----:B------:R-:W-:Y:S01]  /*3490*/  LOP3.LUT R32, R25, 0xff0000, R32, 0xf8, !PT ;  /* 0x00ff000019207812 */ /* 0x000fe200078ef820 */
[----:B------:R-:W-:Y:S01]  /*34a0*/  IMAD.SHL.U32 R25, R24, 0x10000000, RZ ;  /* 0x1000000018197824 */ /* 0x000fe200078e00ff */
[----:B------:R-:W-:Y:S01]  /*34b0*/  LOP3.LUT R11, R26, 0xff0000, R11, 0xf8, !PT ;  /* 0x00ff00001a0b7812 */ /* 0x000fe200078ef80b */
[----:B------:R-:W-:Y:S01]  /*34c0*/  IMAD.SHL.U32 R12, R12, 0x10, RZ ;  /* 0x000000100c0c7824 */ /* 0x000fe200078e00ff */
[----:B------:R-:W-:-:S02]  /*34d0*/  LOP3.LUT R26, R24, 0xf00, RZ, 0xc0, !PT ;  /* 0x00000f00181a7812 */ /* 0x000fc400078ec0ff */
[----:B------:R-:W-:Y:S02]  /*34e0*/  SHF.R.S32.HI R25, RZ, 0x1c, R25 ;  /* 0x0000001cff197819 */ /* 0x000fe40000011419 */
[----:B------:R-:W-:Y:S02]  /*34f0*/  SHF.L.U32 R26, R26, 0x14, RZ ;  /* 0x000000141a1a7819 */ /* 0x000fe400000006ff */
[----:B------:R-:W-:Y:S02]  /*3500*/  SHF.R.S32.HI R12, RZ, 0x4, R12 ;  /* 0x00000004ff0c7819 */ /* 0x000fe4000001140c */
[----:B------:R-:W-:Y:S02]  /*3510*/  LOP3.LUT R25, R25, 0xff, RZ, 0xc0, !PT ;  /* 0x000000ff19197812 */ /* 0x000fe400078ec0ff */
[----:B------:R-:W-:Y:S02]  /*3520*/  SHF.R.S32.HI R26, RZ, 0x14, R26 ;  /* 0x00000014ff1a7819 */ /* 0x000fe4000001141a */
[----:B------:R-:W-:-:S02]  /*3530*/  LOP3.LUT R12, R13, 0xff000000, R12, 0xf8, !PT ;  /* 0xff0000000d0c7812 */ /* 0x000fc400078ef80c */
[----:B------:R-:W-:Y:S02]  /*3540*/  LOP3.LUT R13, R14, 0xf000000, RZ, 0xc0, !PT ;  /* 0x0f0000000e0d7812 */ /* 0x000fe400078ec0ff */
[----:B------:R-:W-:Y:S02]  /*3550*/  LOP3.LUT R26, R25, 0xff00, R26, 0xf8, !PT ;  /* 0x0000ff00191a7812 */ /* 0x000fe400078ef81a */
[C---:B------:R-:W-:Y:S01]  /*3560*/  LOP3.LUT R25, R24.reuse, 0xf0, RZ, 0xc0, !PT ;  /* 0x000000f018197812 */ /* 0x040fe200078ec0ff */
[----:B------:R-:W-:Y:S01]  /*3570*/  IMAD.SHL.U32 R13, R13, 0x10, RZ ;  /* 0x000000100d0d7824 */ /* 0x000fe200078e00ff */
[C---:B------:R-:W-:Y:S02]  /*3580*/  LOP3.LUT R27, R24.reuse, 0xf000, RZ, 0xc0, !PT ;  /* 0x0000f000181b7812 */ /* 0x040fe400078ec0ff */
[----:B------:R-:W-:Y:S01]  /*3590*/  LOP3.LUT R31, R24, 0xf000000, RZ, 0xc0, !PT ;  /* 0x0f000000181f7812 */ /* 0x000fe200078ec0ff */
[----:B------:R-:W-:Y:S01]  /*35a0*/  IMAD.SHL.U32 R25, R25, 0x1000000, RZ ;  /* 0x0100000019197824 */ /* 0x000fe200078e00ff */
[----:B------:R-:W-:-:S02]  /*35b0*/  SHF.R.S32.HI R13, RZ, 0x4, R13 ;  /* 0x00000004ff0d7819 */ /* 0x000fc4000001140d */
[----:B------:R-:W-:Y:S02]  /*35c0*/  SHF.L.U32 R27, R27, 0x10, RZ ;  /* 0x000000101b1b7819 */ /* 0x000fe400000006ff */
[----:B------:R-:W-:Y:S02]  /*35d0*/  SHF.R.S32.HI R25, RZ, 0x1c, R25 ;  /* 0x0000001cff197819 */ /* 0x000fe40000011419 */
[----:B------:R-:W-:Y:S02]  /*35e0*/  LOP3.LUT R13, R32, 0xff000000, R13, 0xf8, !PT ;  /* 0xff000000200d7812 */ /* 0x000fe400078ef80d */
[----:B------:R-:W-:Y:S02]  /*35f0*/  LOP3.LUT R32, R25, 0xff, RZ, 0xc0, !PT ;  /* 0x000000ff19207812 */ /* 0x000fe400078ec0ff */
[----:B------:R-:W-:Y:S02]  /*3600*/  LOP3.LUT R25, R24, 0xf0000, RZ, 0xc0, !PT ;  /* 0x000f000018197812 */ /* 0x000fe400078ec0ff */
[----:B------:R-:W-:-:S02]  /*3610*/  SHF.R.S32.HI R27, RZ, 0x14, R27 ;  /* 0x00000014ff1b7819 */ /* 0x000fc4000001141b */
[----:B------:R-:W-:Y:S01]  /*3620*/  SHF.L.U32 R31, R31, 0x4, RZ ;  /* 0x000000041f1f7819 */ /* 0x000fe200000006ff */
[----:B------:R-:W-:Y:S01]  /*3630*/  IMAD.SHL.U32 R25, R25, 0x1000, RZ ;  /* 0x0000100019197824 */ /* 0x000fe200078e00ff */
[----:B------:R-:W-:Y:S02]  /*3640*/  LOP3.LUT R27, R32, 0xff00, R27, 0xf8, !PT ;  /* 0x0000ff00201b7812 */ /* 0x000fe400078ef81b */
[----:B------:R-:W-:Y:S02]  /*3650*/  LOP3.LUT R15, R15, 0xf0000000, RZ, 0xc0, !PT ;  /* 0xf00000000f0f7812 */ /* 0x000fe400078ec0ff */
[----:B------:R-:W-:Y:S02]  /*3660*/  SHF.R.S32.HI R25, RZ, 0xc, R25 ;  /* 0x0000000cff197819 */ /* 0x000fe40000011419 */
[----:B------:R-:W-:Y:S02]  /*3670*/  LOP3.LUT R14, R14, 0xf0000000, RZ, 0xc0, !PT ;  /* 0xf00000000e0e7812 */ /* 0x000fe400078ec0ff */
[----:B------:R-:W-:-:S02]  /*3680*/  LOP3.LUT R25, R26, 0xff0000, R25, 0xf8, !PT ;  /* 0x00ff00001a197812 */ /* 0x000fc400078ef819 */
[----:B------:R-:W-:Y:S02]  /*3690*/  LOP3.LUT R26, R24, 0xf00000, RZ, 0xc0, !PT ;  /* 0x00f00000181a7812 */ /* 0x000fe400078ec0ff */
[----:B------:R-:W-:Y:S02]  /*36a0*/  SHF.R.S32.HI R15, RZ, 0x4, R15 ;  /* 0x00000004ff0f7819 */ /* 0x000fe4000001140f */
[----:B------:R-:W-:Y:S01]  /*36b0*/  SHF.R.S32.HI R14, RZ, 0x4, R14 ;  /* 0x00000004ff0e7819 */ /* 0x000fe2000001140e */
[----:B------:R-:W-:Y:S01]  /*36c0*/  IMAD.SHL.U32 R26, R26, 0x100, RZ ;  /* 0x000001001a1a7824 */ /* 0x000fe200078e00ff */
[----:B------:R-:W-:Y:S02]  /*36d0*/  LOP3.LUT R10, R10, 0xff000000, R15, 0xf8, !PT ;  /* 0xff0000000a0a7812 */ /* 0x000fe400078ef80f */
[----:B------:R-:W-:Y:S02]  /*36e0*/  LOP3.LUT R11, R11, 0xff000000, R14, 0xf8, !PT ;  /* 0xff0000000b0b7812 */ /* 0x000fe400078ef80e */
[----:B------:R-:W-:-:S04]  /*36f0*/  SHF.R.S32.HI R26, RZ, 0xc, R26 ;  /* 0x0000000cff1a7819 */ /* 0x000fc8000001141a */
[----:B------:R-:W-:Y:S02]  /*3700*/  LOP3.LUT R26, R27, 0xff0000, R26, 0xf8, !PT ;  /* 0x00ff00001b1a7812 */ /* 0x000fe400078ef81a */
[----:B------:R-:W-:Y:S02]  /*3710*/  LOP3.LUT R27, R24, 0xf0000000, RZ, 0xc0, !PT ;  /* 0xf0000000181b7812 */ /* 0x000fe400078ec0ff */
[----:B------:R-:W-:Y:S02]  /*3720*/  SHF.R.S32.HI R24, RZ, 0x4, R31 ;  /* 0x00000004ff187819 */ /* 0x000fe4000001141f */
[----:B------:R-:W-:Y:S02]  /*3730*/  SHF.R.S32.HI R27, RZ, 0x4, R27 ;  /* 0x00000004ff1b7819 */ /* 0x000fe4000001141b */
[----:B------:R-:W-:Y:S02]  /*3740*/  LOP3.LUT R25, R25, 0xff000000, R24, 0xf8, !PT ;  /* 0xff00000019197812 */ /* 0x000fe400078ef818 */
[----:B------:R-:W-:-:S05]  /*3750*/  LOP3.LUT R24, R26, 0xff000000, R27, 0xf8, !PT ;  /* 0xff0000001a187812 */ /* 0x000fca00078ef81b */
[----:B------:R-:W-:Y:S08]  /*3760*/  IMMA.16816.S8.S8 R12, R12.ROW, R25.COL, RZ ;  /* 0x000000190c0c7237 */ /* 0x000ff000004054ff */
[----:B------:R-:W-:-:S15]  /*3770*/  IMMA.16816.S8.S8 R24, R10.ROW, R24.COL, RZ ;  /* 0x000000180a187237 */ /* 0x000fde00004054ff */
[----:B------:R-:W-:-:S04]  /*3780*/  NOP ;  /* 0x0000000000007918 */ /* 0x000fc80000000000 */
[----:B------:R-:W-:Y:S02]  /*3790*/  IADD3 R10, PT, PT, R29, R12, R24 ;  /* 0x0000000c1d0a7210 */ /* 0x000fe40007ffe018 */
[----:B------:R-:W-:Y:S01]  /*37a0*/  IADD3 R12, PT, PT, R9, R14, R26 ;  /* 0x0000000e090c7210 */ /* 0x000fe20007ffe01a */
[----:B------:R-:W-:Y:S01]  /*37b0*/  IMAD.MOV.U32 R9, RZ, RZ, 0x0 ;  /* 0x00000000ff097424 */ /* 0x000fe200078e00ff */
[----:B------:R-:W-:Y:S02]  /*37c0*/  IADD3 R11, PT, PT, R30, R13, R25 ;  /* 0x0000000d1e0b7210 */ /* 0x000fe40007ffe019 */
[----:B------:R-:W-:Y:S01]  /*37d0*/  IADD3 R13, PT, PT, R28, R15, R27 ;  /* 0x0000000f1c0d7210 */ /* 0x000fe20007ffe01b */
[----:B------:R-:W-:Y:S06]  /*37e0*/  RET.REL.NODEC R8 `(_Z5FusedPaS_S_) ;  /* 0xffffffc808047950 */ /* 0x000fec0003c3ffff */
.L_x_5:
[----:B------:R-:W-:-:S00]  /*37f0*/  BRA `(.L_x_5) ;  /* 0xfffffffc00fc7947 */ /* 0x000fc0000383ffff */
[----:B------:R-:W-:-:S00]  /*3800*/  NOP ;  /* 0x0000000000007918 */ /* 0x000fc00000000000 */
[----:B------:R-:W-:-:S00]  /*3810*/  NOP ;  /* 0x0000000000007918 */ /* 0x000fc00000000000 */
[----:B------:R-:W-:-:S00]  /*3820*/  NOP ;  /* 0x0000000000007918 */ /* 0x000fc00000000000 */
[----:B------:R-:W-:-:S00]  /*3830*/  NOP ;  /* 0x0000000000007918 */ /* 0x000fc00000000000 */
[----:B------:R-:W-:-:S00]  /*3840*/  NOP ;  /* 0x0000000000007918 */ /* 0x000fc00000000000 */
[----:B------:R-:W-:-:S00]  /*3850*/  NOP ;  /* 0x0000000000007918 */ /* 0x000fc00000000000 */
[----:B------:R-:W-:-:S00]  /*3860*/  NOP ;  /* 0x0000000000007918 */ /* 0x000fc00000000000 */
[----:B------:R-:W-:-:S00]  /*3870*/  NOP ;  /* 0x0000000000007918 */ /* 0x000fc00000000000 */
.L_x_6:


//--------------------- .nv.shared._Z5FusedPaS_S_ --------------------------
	.section	.nv.shared._Z5FusedPaS_S_,"aw",@nobits
	.sectionflags	@""
	.align	4
.nv.shared._Z5FusedPaS_S_:
	.zero		9216


//--------------------- .nv.shared.reserved.0     --------------------------
	.section	.nv.shared.reserved.0,"aw",@nobits
	.weak		__nv_reservedSMEM_offset_0_alias
	.size		__nv_reservedSMEM_offset_0_alias, 0, 64
	.other		__nv_reservedSMEM_offset_0_alias,@"STO_CUDA_RESERVED_SHARED STV_DEFAULT"
__nv_reservedSMEM_offset_0_alias:
	.zero		0
	.zero		64


//--------------------- .nv.constant0._Z5FusedPaS_S_ --------------------------
	.section	.nv.constant0._Z5FusedPaS_S_,"a",@progbits
	.sectionflags	@""
	.align	4
.nv.constant0._Z5FusedPaS_S_:
	.zero		920


//--------------------- SYMBOLS --------------------------

	.type		.nv.reservedSmem.offset0,@object
	.size		.nv.reservedSmem.offset0,0x4
	.type		.nv.reservedSmem.cap,@object
	.size		.nv.reservedSmem.cap,0x4
